	.target	sm_90a

	.elftype	@"ET_EXEC"


//--------------------- .note.nv.tkinfo           --------------------------
	.section	.note.nv.tkinfo,"",@"SHT_NOTE"
	.sectionflags	@"SHF_NOTE_NV_TKINFO"
	.tkinfo
        /*0018*/ 	.word	0x00000002
        /*0030*/ 	.string	""
        /*0030*/ 	.string	"ptxas"
        /*0030*/ 	.string	"Cuda compilation tools, release 13.0, V13.0.88"
        /*0030*/ 	.string	"Build cuda_13.0.r13.0/compiler.36424714_0"
        /*0030*/ 	.string	"-arch sm_90a -m 64 "



//--------------------- .note.nv.cuinfo           --------------------------
	.section	.note.nv.cuinfo,"",@"SHT_NOTE"
	.sectionflags	@"SHF_NOTE_NV_CUINFO"
        /*0018*/ 	.short	0x0002
        /*001a*/ 	.short	0x005a
        /*001c*/ 	.short	0x0082
	.zero		2


//--------------------- .nv.info                  --------------------------
	.section	.nv.info,"",@"SHT_CUDA_INFO"
	.align	4


	//----- nvinfo : EIATTR_REGCOUNT
	.align		4
        /*0000*/ 	.byte	0x04, 0x2f
        /*0002*/ 	.short	(.L_15 - .L_14)
	.align		4
.L_14:
        /*0004*/ 	.word	index@(_ZN7cutlass13device_kernelINS_4gemm6kernel13GemmUniversalIN4cute5tupleIJiiiiEEENS1_10collective13CollectiveMmaINS1_34MainloopSm90TmaGmmaWarpSpecializedILi7ENS5_IJNS4_1CILi2EEENSA_ILi1EEESC_EEENS1_35KernelTmaWarpSpecializedCooperativeEEENS5_IJNSA_ILi384EEENSA_ILi96EEENSA_ILi32EEEEEENS_6half_tENS5_IJlSC_lEEESK_SL_NS4_8TiledMMAINS4_8MMA_AtomIJNS4_4SM904GMMA25MMA_64x96x16_F32F16F16_SSILNSP_5MajorE0ELSR_0ELNSP_7ScaleInE1ELSS_1EEEEEENS4_6LayoutISD_NS5_IJSC_NSA_ILi0EEESW_EEEEENS5_IJNS4_10UnderscoreESZ_SZ_EEEEENS4_13SM90_TMA_LOADENS4_14ComposedLayoutINS4_7SwizzleILi2ELi4ELi3EEENS4_18smem_ptr_flag_bitsILi16EEENSV_INS5_IJNSA_ILi8EEESI_EEENS5_IJSI_SC_EEEEEEEvNS4_8identityENS4_23SM90_TMA_LOAD_MULTICASTES1C_vS1D_EENS_8epilogue10collective6detail29Sm90TmaWarpSpecializedAdapterINS1H_15DefaultEpilogueISK_SL_SL_NS1G_6thread17LinearCombinationISK_Li1EffLNS1L_9ScaleType4KindE0ELNS_15FloatRoundStyleE2ESK_EENS1_15EpilogueDefaultEEEEEvvEEEEvNT_6ParamsE)
        /*0008*/ 	.word	0x000000a8


	//----- nvinfo : EIATTR_FRAME_SIZE
	.align		4
.L_15:
        /*000c*/ 	.byte	0x04, 0x11
        /*000e*/ 	.short	(.L_17 - .L_16)
	.align		4
.L_16:
        /*0010*/ 	.word	index@(_ZN7cutlass13device_kernelINS_4gemm6kernel13GemmUniversalIN4cute5tupleIJiiiiEEENS1_10collective13CollectiveMmaINS1_34MainloopSm90TmaGmmaWarpSpecializedILi7ENS5_IJNS4_1CILi2EEENSA_ILi1EEESC_EEENS1_35KernelTmaWarpSpecializedCooperativeEEENS5_IJNSA_ILi384EEENSA_ILi96EEENSA_ILi32EEEEEENS_6half_tENS5_IJlSC_lEEESK_SL_NS4_8TiledMMAINS4_8MMA_AtomIJNS4_4SM904GMMA25MMA_64x96x16_F32F16F16_SSILNSP_5MajorE0ELSR_0ELNSP_7ScaleInE1ELSS_1EEEEEENS4_6LayoutISD_NS5_IJSC_NSA_ILi0EEESW_EEEEENS5_IJNS4_10UnderscoreESZ_SZ_EEEEENS4_13SM90_TMA_LOADENS4_14ComposedLayoutINS4_7SwizzleILi2ELi4ELi3EEENS4_18smem_ptr_flag_bitsILi16EEENSV_INS5_IJNSA_ILi8EEESI_EEENS5_IJSI_SC_EEEEEEEvNS4_8identityENS4_23SM90_TMA_LOAD_MULTICASTES1C_vS1D_EENS_8epilogue10collective6detail29Sm90TmaWarpSpecializedAdapterINS1H_15DefaultEpilogueISK_SL_SL_NS1G_6thread17LinearCombinationISK_Li1EffLNS1L_9ScaleType4KindE0ELNS_15FloatRoundStyleE2ESK_EENS1_15EpilogueDefaultEEEEEvvEEEEvNT_6ParamsE)
        /*0014*/ 	.word	0x00000008


	//----- nvinfo : EIATTR_MIN_STACK_SIZE
	.align		4
.L_17:
        /*0018*/ 	.byte	0x04, 0x12
        /*001a*/ 	.short	(.L_19 - .L_18)
	.align		4
.L_18:
        /*001c*/ 	.word	index@(_ZN7cutlass13device_kernelINS_4gemm6kernel13GemmUniversalIN4cute5tupleIJiiiiEEENS1_10collective13CollectiveMmaINS1_34MainloopSm90TmaGmmaWarpSpecializedILi7ENS5_IJNS4_1CILi2EEENSA_ILi1EEESC_EEENS1_35KernelTmaWarpSpecializedCooperativeEEENS5_IJNSA_ILi384EEENSA_ILi96EEENSA_ILi32EEEEEENS_6half_tENS5_IJlSC_lEEESK_SL_NS4_8TiledMMAINS4_8MMA_AtomIJNS4_4SM904GMMA25MMA_64x96x16_F32F16F16_SSILNSP_5MajorE0ELSR_0ELNSP_7ScaleInE1ELSS_1EEEEEENS4_6LayoutISD_NS5_IJSC_NSA_ILi0EEESW_EEEEENS5_IJNS4_10UnderscoreESZ_SZ_EEEEENS4_13SM90_TMA_LOADENS4_14ComposedLayoutINS4_7SwizzleILi2ELi4ELi3EEENS4_18smem_ptr_flag_bitsILi16EEENSV_INS5_IJNSA_ILi8EEESI_EEENS5_IJSI_SC_EEEEEEEvNS4_8identityENS4_23SM90_TMA_LOAD_MULTICASTES1C_vS1D_EENS_8epilogue10collective6detail29Sm90TmaWarpSpecializedAdapterINS1H_15DefaultEpilogueISK_SL_SL_NS1G_6thread17LinearCombinationISK_Li1EffLNS1L_9ScaleType4KindE0ELNS_15FloatRoundStyleE2ESK_EENS1_15EpilogueDefaultEEEEEvvEEEEvNT_6ParamsE)
        /*0020*/ 	.word	0x00000008
.L_19:


//--------------------- .nv.compat                --------------------------
	.section	.nv.compat,"",@"SHT_CUDA_COMPAT_INFO"
	.align	4
        /*0000*/ 	.byte	0x02, 0x09, 0x01, 0x00, 0x02, 0x02, 0x04, 0x00, 0x02, 0x05, 0x05, 0x00, 0x03, 0x07, 0x01, 0x01
        /*0010*/ 	.byte	0x02, 0x03, 0x01, 0x00, 0x02, 0x06, 0x01, 0x00, 0x04, 0x0b, 0x08, 0x00, 0x00, 0x00, 0x00, 0x00
        /*0020*/ 	.byte	0x00, 0x00, 0x00, 0x00


//--------------------- .nv.info._ZN7cutlass13device_kernelINS_4gemm6kernel13GemmUniversalIN4cute5tupleIJiiiiEEENS1_10collective13CollectiveMmaINS1_34MainloopSm90TmaGmmaWarpSpecializedILi7ENS5_IJNS4_1CILi2EEENSA_ILi1EEESC_EEENS1_35KernelTmaWarpSpecializedCooperativeEEENS5_IJNSA_ILi384EEENSA_ILi96EEENSA_ILi32EEEEEENS_6half_tENS5_IJlSC_lEEESK_SL_NS4_8TiledMMAINS4_8MMA_AtomIJNS4_4SM904GMMA25MMA_64x96x16_F32F16F16_SSILNSP_5MajorE0ELSR_0ELNSP_7ScaleInE1ELSS_1EEEEEENS4_6LayoutISD_NS5_IJSC_NSA_ILi0EEESW_EEEEENS5_IJNS4_10UnderscoreESZ_SZ_EEEEENS4_13SM90_TMA_LOADENS4_14ComposedLayoutINS4_7SwizzleILi2ELi4ELi3EEENS4_18smem_ptr_flag_bitsILi16EEENSV_INS5_IJNSA_ILi8EEESI_EEENS5_IJSI_SC_EEEEEEEvNS4_8identityENS4_23SM90_TMA_LOAD_MULTICASTES1C_vS1D_EENS_8epilogue10collective6detail29Sm90TmaWarpSpecializedAdapterINS1H_15DefaultEpilogueISK_SL_SL_NS1G_6thread17LinearCombinationISK_Li1EffLNS1L_9ScaleType4KindE0ELNS_15FloatRoundStyleE2ESK_EENS1_15EpilogueDefaultEEEEEvvEEEEvNT_6ParamsE --------------------------
	.section	.nv.info._ZN7cutlass13device_kernelINS_4gemm6kernel13GemmUniversalIN4cute5tupleIJiiiiEEENS1_10collective13CollectiveMmaINS1_34MainloopSm90TmaGmmaWarpSpecializedILi7ENS5_IJNS4_1CILi2EEENSA_ILi1EEESC_EEENS1_35KernelTmaWarpSpecializedCooperativeEEENS5_IJNSA_ILi384EEENSA_ILi96EEENSA_ILi32EEEEEENS_6half_tENS5_IJlSC_lEEESK_SL_NS4_8TiledMMAINS4_8MMA_AtomIJNS4_4SM904GMMA25MMA_64x96x16_F32F16F16_SSILNSP_5MajorE0ELSR_0ELNSP_7ScaleInE1ELSS_1EEEEEENS4_6LayoutISD_NS5_IJSC_NSA_ILi0EEESW_EEEEENS5_IJNS4_10UnderscoreESZ_SZ_EEEEENS4_13SM90_TMA_LOADENS4_14ComposedLayoutINS4_7SwizzleILi2ELi4ELi3EEENS4_18smem_ptr_flag_bitsILi16EEENSV_INS5_IJNSA_ILi8EEESI_EEENS5_IJSI_SC_EEEEEEEvNS4_8identityENS4_23SM90_TMA_LOAD_MULTICASTES1C_vS1D_EENS_8epilogue10collective6detail29Sm90TmaWarpSpecializedAdapterINS1H_15DefaultEpilogueISK_SL_SL_NS1G_6thread17LinearCombinationISK_Li1EffLNS1L_9ScaleType4KindE0ELNS_15FloatRoundStyleE2ESK_EENS1_15EpilogueDefaultEEEEEvvEEEEvNT_6ParamsE,"",@"SHT_CUDA_INFO"
	.sectionflags	@""
	.align	4


	//----- nvinfo : EIATTR_CUDA_API_VERSION
	.align		4
        /*0000*/ 	.byte	0x04, 0x37
        /*0002*/ 	.short	(.L_21 - .L_20)
.L_20:
        /*0004*/ 	.word	0x00000082


	//----- nvinfo : EIATTR_KPARAM_INFO
	.align		4
.L_21:
        /*0008*/ 	.byte	0x04, 0x17
        /*000a*/ 	.short	(.L_23 - .L_22)
.L_22:
        /*000c*/ 	.word	0x00000000
        /*0010*/ 	.short	0x0000
        /*0012*/ 	.short	0x0070
        /*0014*/ 	.byte	0x00, 0xf0, 0x01, 0x10


	//----- nvinfo : EIATTR_SPARSE_MMA_MASK
	.align		4
.L_23:
        /*0018*/ 	.byte	0x03, 0x50
        /*001a*/ 	.short	0x0000


	//----- nvinfo : EIATTR_MAXREG_COUNT
	.align		4
        /*001c*/ 	.byte	0x03, 0x1b
        /*001e*/ 	.short	0x00a8


	//----- nvinfo : EIATTR_NUM_BARRIERS
	.align		4
        /*0020*/ 	.byte	0x02, 0x4c
        /*0022*/ 	.byte	0x01
	.zero		1


	//----- nvinfo : EIATTR_EXTERNS
	.align		4
        /*0024*/ 	.byte	0x04, 0x0f
        /*0026*/ 	.short	(.L_25 - .L_24)


	//   ....[0]....
	.align		4
.L_24:
        /*0028*/ 	.word	index@(__assertfail)


	//----- nvinfo : EIATTR_ANNOTATIONS
	.align		4
.L_25:
        /*002c*/ 	.byte	0x04, 0x55
        /*002e*/ 	.short	(.L_27 - .L_26)


	//   ....[0]....
.L_26:
        /*0030*/ 	.word	0x00000001
        /*0034*/ 	.byte	0x10, 0x0a, 0x00, 0x00, 0x01, 0x00, 0x00, 0x00, 0x10, 0x0f, 0x00, 0x00, 0x01, 0x00, 0x00, 0x00
        /*0044*/ 	.byte	0x90, 0x1e, 0x00, 0x00, 0x01, 0x00, 0x00, 0x00, 0x80, 0xd1, 0x00, 0x00


	//----- nvinfo : EIATTR_MERCURY_ISA_VERSION
	.align		4
.L_27:
        /*0050*/ 	.byte	0x03, 0x5f
        /*0052*/ 	.short	0x0101


	//----- nvinfo : EIATTR_INT_WARP_WIDE_INSTR_OFFSETS
	.align		4
        /*0054*/ 	.byte	0x04, 0x31
        /*0056*/ 	.short	(.L_29 - .L_28)


	//   ....[0]....
.L_28:
        /*0058*/ 	.word	0x000004f0


	//   ....[1]....
        /*005c*/ 	.word	0x00000510


	//   ....[2]....
        /*0060*/ 	.word	0x000006d0


	//----- nvinfo : EIATTR_COOP_GROUP_MASK_REGIDS
	.align		4
.L_29:
        /*0064*/ 	.byte	0x04, 0x29
        /*0066*/ 	.short	(.L_31 - .L_30)


	//   ....[0]....
.L_30:
        /*0068*/ 	.word	0xffffffff


	//   ....[1]....
        /*006c*/ 	.word	0xffffffff


	//   ....[2]....
        /*0070*/ 	.word	0xffffffff


	//   ....[3]....
        /*0074*/ 	.word	0xffffffff


	//   ....[4]....
        /*0078*/ 	.word	0xffffffff


	//   ....[5]....
        /*007c*/ 	.word	0xffffffff


	//----- nvinfo : EIATTR_COOP_GROUP_INSTR_OFFSETS
	.align		4
.L_31:
        /*0080*/ 	.byte	0x04, 0x28
        /*0082*/ 	.short	(.L_33 - .L_32)


	//   ....[0]....
.L_32:
        /*0084*/ 	.word	0x00000070


	//   ....[1]....
        /*0088*/ 	.word	0x00000080


	//   ....[2]....
        /*008c*/ 	.word	0x00000140


	//   ....[3]....
        /*0090*/ 	.word	0x00000340


	//   ....[4]....
        /*0094*/ 	.word	0x00000860


	//   ....[5]....
        /*0098*/ 	.word	0x000012f0


	//----- nvinfo : EIATTR_REG_RECONFIG
	.align		4
.L_33:
        /*009c*/ 	.byte	0x01, 0x54
	.zero		2


	//----- nvinfo : EIATTR_SYSCALL_OFFSETS
	.align		4
        /*00a0*/ 	.byte	0x04, 0x46
        /*00a2*/ 	.short	(.L_35 - .L_34)


	//   ....[0]....
.L_34:
        /*00a4*/ 	.word	0x000014a0


	//----- nvinfo : EIATTR_MBARRIER_INSTR_OFFSETS
	.align		4
.L_35:
        /*00a8*/ 	.byte	0x04, 0x39
        /*00aa*/ 	.short	(.L_37 - .L_36)


	//   ....[0]....
.L_36:
        /*00ac*/ 	.word	0x00000240
        /*00b0*/ 	.word	0x000000ff
        /*00b4*/ 	.word	0x00000000
        /*00b8*/ 	.short	0x0100
        /*00ba*/ 	.byte	0x08
	.zero		1


	//   ....[1]....
        /*00bc*/ 	.word	0x00000250
        /*00c0*/ 	.word	0x000000ff
        /*00c4*/ 	.word	0x00000038
        /*00c8*/ 	.short	0x0100
        /*00ca*/ 	.byte	0x08
	.zero		1


	//   ....[2]....
        /*00cc*/ 	.word	0x00000260
        /*00d0*/ 	.word	0x000000ff
        /*00d4*/ 	.word	0x00000008
        /*00d8*/ 	.short	0x0100
        /*00da*/ 	.byte	0x08
	.zero		1


	//   ....[3]....
        /*00dc*/ 	.word	0x00000270
        /*00e0*/ 	.word	0x000000ff
        /*00e4*/ 	.word	0x00000040
        /*00e8*/ 	.short	0x0100
        /*00ea*/ 	.byte	0x08
	.zero		1


	//   ....[4]....
        /*00ec*/ 	.word	0x00000280
        /*00f0*/ 	.word	0x000000ff
        /*00f4*/ 	.word	0x00000010
        /*00f8*/ 	.short	0x0100
        /*00fa*/ 	.byte	0x08
	.zero		1


	//   ....[5]....
        /*00fc*/ 	.word	0x00000290
        /*0100*/ 	.word	0x000000ff
        /*0104*/ 	.word	0x00000048
        /*0108*/ 	.short	0x0100
        /*010a*/ 	.byte	0x08
	.zero		1


	//   ....[6]....
        /*010c*/ 	.word	0x000002a0
        /*0110*/ 	.word	0x000000ff
        /*0114*/ 	.word	0x00000018
        /*0118*/ 	.short	0x0100
        /*011a*/ 	.byte	0x08
	.zero		1


	//   ....[7]....
        /*011c*/ 	.word	0x000002b0
        /*0120*/ 	.word	0x000000ff
        /*0124*/ 	.word	0x00000050
        /*0128*/ 	.short	0x0100
        /*012a*/ 	.byte	0x08
	.zero		1


	//   ....[8]....
        /*012c*/ 	.word	0x000002c0
        /*0130*/ 	.word	0x000000ff
        /*0134*/ 	.word	0x00000020
        /*0138*/ 	.short	0x0100
        /*013a*/ 	.byte	0x08
	.zero		1


	//   ....[9]....
        /*013c*/ 	.word	0x000002d0
        /*0140*/ 	.word	0x000000ff
        /*0144*/ 	.word	0x00000058
        /*0148*/ 	.short	0x0100
        /*014a*/ 	.byte	0x08
	.zero		1


	//   ....[10]....
        /*014c*/ 	.word	0x000002e0
        /*0150*/ 	.word	0x000000ff
        /*0154*/ 	.word	0x00000028
        /*0158*/ 	.short	0x0100
        /*015a*/ 	.byte	0x08
	.zero		1


	//   ....[11]....
        /*015c*/ 	.word	0x000002f0
        /*0160*/ 	.word	0x000000ff
        /*0164*/ 	.word	0x00000060
        /*0168*/ 	.short	0x0100
        /*016a*/ 	.byte	0x08
	.zero		1


	//   ....[12]....
        /*016c*/ 	.word	0x00000300
        /*0170*/ 	.word	0x000000ff
        /*0174*/ 	.word	0x00000030
        /*0178*/ 	.short	0x0100
        /*017a*/ 	.byte	0x08
	.zero		1


	//   ....[13]....
        /*017c*/ 	.word	0x00000310
        /*0180*/ 	.word	0x000000ff
        /*0184*/ 	.word	0x00000068
        /*0188*/ 	.short	0x0100
        /*018a*/ 	.byte	0x08
	.zero		1


	//   ....[14]....
        /*018c*/ 	.word	0x00000760
        /*0190*/ 	.word	0x000000ff
        /*0194*/ 	.word	0x00000080
        /*0198*/ 	.short	0x0100
        /*019a*/ 	.byte	0x06
	.zero		1


	//   ....[15]....
        /*019c*/ 	.word	0x000007f0
        /*01a0*/ 	.word	0x000000ff
        /*01a4*/ 	.word	0x00000088
        /*01a8*/ 	.short	0x0100
        /*01aa*/ 	.byte	0x06
	.zero		1


	//   ....[16]....
        /*01ac*/ 	.word	0x00001520
        /*01b0*/ 	.word	0x00000003
        /*01b4*/ 	.word	0x00000000
        /*01b8*/ 	.short	0x010a
        /*01ba*/ 	.byte	0x3f
	.zero		1


	//   ....[17]....
        /*01bc*/ 	.word	0x00001560
        /*01c0*/ 	.word	0x00000003
        /*01c4*/ 	.word	0x00000000
        /*01c8*/ 	.short	0x010a
        /*01ca*/ 	.byte	0x3f
	.zero		1


	//   ....[18]....
        /*01cc*/ 	.word	0x00001940
        /*01d0*/ 	.word	0x000000ff
        /*01d4*/ 	.word	0x00000000
        /*01d8*/ 	.short	0x010a
        /*01da*/ 	.byte	0x07
	.zero		1


	//   ....[19]....
        /*01dc*/ 	.word	0x00001980
        /*01e0*/ 	.word	0x000000ff
        /*01e4*/ 	.word	0x00000000
        /*01e8*/ 	.short	0x010a
        /*01ea*/ 	.byte	0x07
	.zero		1


	//   ....[20]....
        /*01ec*/ 	.word	0x00001c40
        /*01f0*/ 	.word	0x00000006
        /*01f4*/ 	.word	0x00000000
        /*01f8*/ 	.short	0x0101
        /*01fa*/ 	.byte	0x3f
	.zero		1


	//   ....[21]....
        /*01fc*/ 	.word	0x00001e50
        /*0200*/ 	.word	0x00000004
        /*0204*/ 	.word	0x00000000
        /*0208*/ 	.short	0x0101
        /*020a*/ 	.byte	0x3f
	.zero		1


	//   ....[22]....
        /*020c*/ 	.word	0x0000daa0
        /*0210*/ 	.word	0x00000010
        /*0214*/ 	.word	0x00000038
        /*0218*/ 	.short	0x010a
        /*021a*/ 	.byte	0x3f
	.zero		1


	//   ....[23]....
        /*021c*/ 	.word	0x0000de80
        /*0220*/ 	.word	0x0000000c
        /*0224*/ 	.word	0x00000088
        /*0228*/ 	.short	0x0101
        /*022a*/ 	.byte	0x3f
	.zero		1


	//   ....[24]....
        /*022c*/ 	.word	0x0000e5d0
        /*0230*/ 	.word	0x00000007
        /*0234*/ 	.word	0x00000000
        /*0238*/ 	.short	0x010a
        /*023a*/ 	.byte	0x3f
	.zero		1


	//   ....[25]....
        /*023c*/ 	.word	0x0000e650
        /*0240*/ 	.word	0x00000008
        /*0244*/ 	.word	0x00000000
        /*0248*/ 	.short	0x010a
        /*024a*/ 	.byte	0x3f
	.zero		1


	//   ....[26]....
        /*024c*/ 	.word	0x0000e6e0
        /*0250*/ 	.word	0x00000009
        /*0254*/ 	.word	0x00000000
        /*0258*/ 	.short	0x010a
        /*025a*/ 	.byte	0x3f
	.zero		1


	//   ....[27]....
        /*025c*/ 	.word	0x0000e770
        /*0260*/ 	.word	0x00000008
        /*0264*/ 	.word	0x00000000
        /*0268*/ 	.short	0x010a
        /*026a*/ 	.byte	0x3f
	.zero		1


	//   ....[28]....
        /*026c*/ 	.word	0x0000e800
        /*0270*/ 	.word	0x00000009
        /*0274*/ 	.word	0x00000000
        /*0278*/ 	.short	0x010a
        /*027a*/ 	.byte	0x3f
	.zero		1


	//   ....[29]....
        /*027c*/ 	.word	0x0000e890
        /*0280*/ 	.word	0x00000006
        /*0284*/ 	.word	0x00000000
        /*0288*/ 	.short	0x010a
        /*028a*/ 	.byte	0x3f
	.zero		1


	//   ....[30]....
        /*028c*/ 	.word	0x0000e920
        /*0290*/ 	.word	0x00000003
        /*0294*/ 	.word	0x00000000
        /*0298*/ 	.short	0x010a
        /*029a*/ 	.byte	0x3f
	.zero		1


	//   ....[31]....
        /*029c*/ 	.word	0x0000e980
        /*02a0*/ 	.word	0x00000003
        /*02a4*/ 	.word	0x00000000
        /*02a8*/ 	.short	0x010a
        /*02aa*/ 	.byte	0x3f
	.zero		1


	//   ....[32]....
        /*02ac*/ 	.word	0x0000e9e0
        /*02b0*/ 	.word	0x00000006
        /*02b4*/ 	.word	0x00000000
        /*02b8*/ 	.short	0x010a
        /*02ba*/ 	.byte	0x3f
	.zero		1


	//   ....[33]....
        /*02bc*/ 	.word	0x0000eab0
        /*02c0*/ 	.word	0x00000010
        /*02c4*/ 	.word	0x00000038
        /*02c8*/ 	.short	0x010a
        /*02ca*/ 	.byte	0x3f
	.zero		1


	//   ....[34]....
        /*02cc*/ 	.word	0x0000eb80
        /*02d0*/ 	.word	0x00000007
        /*02d4*/ 	.word	0x00000000
        /*02d8*/ 	.short	0x010a
        /*02da*/ 	.byte	0x3f
	.zero		1


	//   ....[35]....
        /*02dc*/ 	.word	0x0000ebd0
        /*02e0*/ 	.word	0x00000008
        /*02e4*/ 	.word	0x00000000
        /*02e8*/ 	.short	0x010a
        /*02ea*/ 	.byte	0x3f
	.zero		1


	//   ....[36]....
        /*02ec*/ 	.word	0x0000ec20
        /*02f0*/ 	.word	0x00000009
        /*02f4*/ 	.word	0x00000000
        /*02f8*/ 	.short	0x010a
        /*02fa*/ 	.byte	0x3f
	.zero		1


	//   ....[37]....
        /*02fc*/ 	.word	0x0000ec70
        /*0300*/ 	.word	0x00000008
        /*0304*/ 	.word	0x00000000
        /*0308*/ 	.short	0x010a
        /*030a*/ 	.byte	0x3f
	.zero		1


	//   ....[38]....
        /*030c*/ 	.word	0x0000ecc0
        /*0310*/ 	.word	0x00000009
        /*0314*/ 	.word	0x00000000
        /*0318*/ 	.short	0x010a
        /*031a*/ 	.byte	0x3f
	.zero		1


	//   ....[39]....
        /*031c*/ 	.word	0x0000ed10
        /*0320*/ 	.word	0x00000006
        /*0324*/ 	.word	0x00000000
        /*0328*/ 	.short	0x010a
        /*032a*/ 	.byte	0x3f
	.zero		1


	//----- nvinfo : EIATTR_NUM_MBARRIERS
	.align		4
.L_37:
        /*032c*/ 	.byte	0x03, 0x38
        /*032e*/ 	.short	0x0010


	//----- nvinfo : EIATTR_EXIT_INSTR_OFFSETS
	.align		4
        /*0330*/ 	.byte	0x04, 0x1c
        /*0332*/ 	.short	(.L_39 - .L_38)


	//   ....[0]....
.L_38:
        /*0334*/ 	.word	0x000009b0


	//   ....[1]....
        /*0338*/ 	.word	0x00001200


	//   ....[2]....
        /*033c*/ 	.word	0x0000d1b0


	//   ....[3]....
        /*0340*/ 	.word	0x0000d730


	//   ....[4]....
        /*0344*/ 	.word	0x0000e970


	//----- nvinfo : EIATTR_MAX_THREADS
	.align		4
.L_39:
        /*0348*/ 	.byte	0x04, 0x05
        /*034a*/ 	.short	(.L_41 - .L_40)
.L_40:
        /*034c*/ 	.word	0x00000180
        /*0350*/ 	.word	0x00000001
        /*0354*/ 	.word	0x00000001


	//----- nvinfo : EIATTR_CRS_STACK_SIZE
	.align		4
.L_41:
        /*0358*/ 	.byte	0x04, 0x1e
        /*035a*/ 	.short	(.L_43 - .L_42)
.L_42:
        /*035c*/ 	.word	0x00000000


	//----- nvinfo : EIATTR_CBANK_PARAM_SIZE
	.align		4
.L_43:
        /*0360*/ 	.byte	0x03, 0x19
        /*0362*/ 	.short	0x0470


	//----- nvinfo : EIATTR_PARAM_CBANK
	.align		4
        /*0364*/ 	.byte	0x04, 0x0a
        /*0366*/ 	.short	(.L_45 - .L_44)
	.align		4
.L_44:
        /*0368*/ 	.word	index@(.nv.constant0._ZN7cutlass13device_kernelINS_4gemm6kernel13GemmUniversalIN4cute5tupleIJiiiiEEENS1_10collective13CollectiveMmaINS1_34MainloopSm90TmaGmmaWarpSpecializedILi7ENS5_IJNS4_1CILi2EEENSA_ILi1EEESC_EEENS1_35KernelTmaWarpSpecializedCooperativeEEENS5_IJNSA_ILi384EEENSA_ILi96EEENSA_ILi32EEEEEENS_6half_tENS5_IJlSC_lEEESK_SL_NS4_8TiledMMAINS4_8MMA_AtomIJNS4_4SM904GMMA25MMA_64x96x16_F32F16F16_SSILNSP_5MajorE0ELSR_0ELNSP_7ScaleInE1ELSS_1EEEEEENS4_6LayoutISD_NS5_IJSC_NSA_ILi0EEESW_EEEEENS5_IJNS4_10UnderscoreESZ_SZ_EEEEENS4_13SM90_TMA_LOADENS4_14ComposedLayoutINS4_7SwizzleILi2ELi4ELi3EEENS4_18smem_ptr_flag_bitsILi16EEENSV_INS5_IJNSA_ILi8EEESI_EEENS5_IJSI_SC_EEEEEEEvNS4_8identityENS4_23SM90_TMA_LOAD_MULTICASTES1C_vS1D_EENS_8epilogue10collective6detail29Sm90TmaWarpSpecializedAdapterINS1H_15DefaultEpilogueISK_SL_SL_NS1G_6thread17LinearCombinationISK_Li1EffLNS1L_9ScaleType4KindE0ELNS_15FloatRoundStyleE2ESK_EENS1_15EpilogueDefaultEEEEEvvEEEEvNT_6ParamsE)
        /*036c*/ 	.short	0x0210
        /*036e*/ 	.short	0x0470


	//----- nvinfo : EIATTR_SW_WAR
	.align		4
.L_45:
        /*0370*/ 	.byte	0x04, 0x36
        /*0372*/ 	.short	(.L_47 - .L_46)
.L_46:
        /*0374*/ 	.word	0x00000008
.L_47:


//--------------------- .nv.callgraph             --------------------------
	.section	.nv.callgraph,"",@"SHT_CUDA_CALLGRAPH"
	.align	4
	.sectionentsize	8
	.align		4
        /*0000*/ 	.word	0x00000000
	.align		4
        /*0004*/ 	.word	0xffffffff
	.align		4
        /*0008*/ 	.word	index@(_ZN7cutlass13device_kernelINS_4gemm6kernel13GemmUniversalIN4cute5tupleIJiiiiEEENS1_10collective13CollectiveMmaINS1_34MainloopSm90TmaGmmaWarpSpecializedILi7ENS5_IJNS4_1CILi2EEENSA_ILi1EEESC_EEENS1_35KernelTmaWarpSpecializedCooperativeEEENS5_IJNSA_ILi384EEENSA_ILi96EEENSA_ILi32EEEEEENS_6half_tENS5_IJlSC_lEEESK_SL_NS4_8TiledMMAINS4_8MMA_AtomIJNS4_4SM904GMMA25MMA_64x96x16_F32F16F16_SSILNSP_5MajorE0ELSR_0ELNSP_7ScaleInE1ELSS_1EEEEEENS4_6LayoutISD_NS5_IJSC_NSA_ILi0EEESW_EEEEENS5_IJNS4_10UnderscoreESZ_SZ_EEEEENS4_13SM90_TMA_LOADENS4_14ComposedLayoutINS4_7SwizzleILi2ELi4ELi3EEENS4_18smem_ptr_flag_bitsILi16EEENSV_INS5_IJNSA_ILi8EEESI_EEENS5_IJSI_SC_EEEEEEEvNS4_8identityENS4_23SM90_TMA_LOAD_MULTICASTES1C_vS1D_EENS_8epilogue10collective6detail29Sm90TmaWarpSpecializedAdapterINS1H_15DefaultEpilogueISK_SL_SL_NS1G_6thread17LinearCombinationISK_Li1EffLNS1L_9ScaleType4KindE0ELNS_15FloatRoundStyleE2ESK_EENS1_15EpilogueDefaultEEEEEvvEEEEvNT_6ParamsE)
	.align		4
        /*000c*/ 	.word	index@(__assertfail)
	.align		4
        /*0010*/ 	.word	0x00000000
	.align		4
        /*0014*/ 	.word	0xfffffffe
	.align		4
        /*0018*/ 	.word	0x00000000
	.align		4
        /*001c*/ 	.word	0xfffffffd
	.align		4
        /*0020*/ 	.word	0x00000000
	.align		4
        /*0024*/ 	.word	0xfffffffc


//--------------------- .nv.constant4             --------------------------
	.section	.nv.constant4,"a",@progbits
	.align	8
	.align		8
.nv.constant4:
        /*0000*/ 	.dword	__assertfail
	.align		8
        /*0008*/ 	.dword	__unnamed_1
	.align		8
        /*0010*/ 	.dword	_ZN39_INTERNAL_95bbc976_4_k_cu_9a8d5a8f_52724cuda3std3__45__cpo5beginE
	.align		8
        /*0018*/ 	.dword	_ZN39_INTERNAL_95bbc976_4_k_cu_9a8d5a8f_52724cuda3std3__45__cpo3endE
	.align		8
        /*0020*/ 	.dword	_ZN39_INTERNAL_95bbc976_4_k_cu_9a8d5a8f_52724cuda3std3__45__cpo6cbeginE
	.align		8
        /*0028*/ 	.dword	_ZN39_INTERNAL_95bbc976_4_k_cu_9a8d5a8f_52724cuda3std3__45__cpo4cendE
	.align		8
        /*0030*/ 	.dword	_ZN39_INTERNAL_95bbc976_4_k_cu_9a8d5a8f_52724cuda3std3__441_GLOBAL__N__95bbc976_4_k_cu_9a8d5a8f_52726ignoreE
	.align		8
        /*0038*/ 	.dword	_ZN39_INTERNAL_95bbc976_4_k_cu_9a8d5a8f_52724cuda3std3__419piecewise_constructE
	.align		8
        /*0040*/ 	.dword	_ZN39_INTERNAL_95bbc976_4_k_cu_9a8d5a8f_52724cuda3std3__48in_placeE
	.align		8
        /*0048*/ 	.dword	_ZN39_INTERNAL_95bbc976_4_k_cu_9a8d5a8f_52724cuda3std6ranges3__45__cpo4swapE
	.align		8
        /*0050*/ 	.dword	_ZN39_INTERNAL_95bbc976_4_k_cu_9a8d5a8f_52724cuda3std6ranges3__45__cpo9iter_moveE
	.align		8
        /*0058*/ 	.dword	_ZN39_INTERNAL_95bbc976_4_k_cu_9a8d5a8f_52724cute7productE
	.align		8
        /*0060*/ 	.dword	_ZN39_INTERNAL_95bbc976_4_k_cu_9a8d5a8f_52724cute1_E
	.align		8
        /*0068*/ 	.dword	$str$22
	.align		8
        /*0070*/ 	.dword	$str$23


//--------------------- .text._ZN7cutlass13device_kernelINS_4gemm6kernel13GemmUniversalIN4cute5tupleIJiiiiEEENS1_10collective13CollectiveMmaINS1_34MainloopSm90TmaGmmaWarpSpecializedILi7ENS5_IJNS4_1CILi2EEENSA_ILi1EEESC_EEENS1_35KernelTmaWarpSpecializedCooperativeEEENS5_IJNSA_ILi384EEENSA_ILi96EEENSA_ILi32EEEEEENS_6half_tENS5_IJlSC_lEEESK_SL_NS4_8TiledMMAINS4_8MMA_AtomIJNS4_4SM904GMMA25MMA_64x96x16_F32F16F16_SSILNSP_5MajorE0ELSR_0ELNSP_7ScaleInE1ELSS_1EEEEEENS4_6LayoutISD_NS5_IJSC_NSA_ILi0EEESW_EEEEENS5_IJNS4_10UnderscoreESZ_SZ_EEEEENS4_13SM90_TMA_LOADENS4_14ComposedLayoutINS4_7SwizzleILi2ELi4ELi3EEENS4_18smem_ptr_flag_bitsILi16EEENSV_INS5_IJNSA_ILi8EEESI_EEENS5_IJSI_SC_EEEEEEEvNS4_8identityENS4_23SM90_TMA_LOAD_MULTICASTES1C_vS1D_EENS_8epilogue10collective6detail29Sm90TmaWarpSpecializedAdapterINS1H_15DefaultEpilogueISK_SL_SL_NS1G_6thread17LinearCombinationISK_Li1EffLNS1L_9ScaleType4KindE0ELNS_15FloatRoundStyleE2ESK_EENS1_15EpilogueDefaultEEEEEvvEEEEvNT_6ParamsE --------------------------
	.section	.text._ZN7cutlass13device_kernelINS_4gemm6kernel13GemmUniversalIN4cute5tupleIJiiiiEEENS1_10collective13CollectiveMmaINS1_34MainloopSm90TmaGmmaWarpSpecializedILi7ENS5_IJNS4_1CILi2EEENSA_ILi1EEESC_EEENS1_35KernelTmaWarpSpecializedCooperativeEEENS5_IJNSA_ILi384EEENSA_ILi96EEENSA_ILi32EEEEEENS_6half_tENS5_IJlSC_lEEESK_SL_NS4_8TiledMMAINS4_8MMA_AtomIJNS4_4SM904GMMA25MMA_64x96x16_F32F16F16_SSILNSP_5MajorE0ELSR_0ELNSP_7ScaleInE1ELSS_1EEEEEENS4_6LayoutISD_NS5_IJSC_NSA_ILi0EEESW_EEEEENS5_IJNS4_10UnderscoreESZ_SZ_EEEEENS4_13SM90_TMA_LOADENS4_14ComposedLayoutINS4_7SwizzleILi2ELi4ELi3EEENS4_18smem_ptr_flag_bitsILi16EEENSV_INS5_IJNSA_ILi8EEESI_EEENS5_IJSI_SC_EEEEEEEvNS4_8identityENS4_23SM90_TMA_LOAD_MULTICASTES1C_vS1D_EENS_8epilogue10collective6detail29Sm90TmaWarpSpecializedAdapterINS1H_15DefaultEpilogueISK_SL_SL_NS1G_6thread17LinearCombinationISK_Li1EffLNS1L_9ScaleType4KindE0ELNS_15FloatRoundStyleE2ESK_EENS1_15EpilogueDefaultEEEEEvvEEEEvNT_6ParamsE,"ax",@progbits
	.align	128
.text._ZN7cutlass13device_kernelINS_4gemm6kernel13GemmUniversalIN4cute5tupleIJiiiiEEENS1_10collective13CollectiveMmaINS1_34MainloopSm90TmaGmmaWarpSpecializedILi7ENS5_IJNS4_1CILi2EEENSA_ILi1EEESC_EEENS1_35KernelTmaWarpSpecializedCooperativeEEENS5_IJNSA_ILi384EEENSA_ILi96EEENSA_ILi32EEEEEENS_6half_tENS5_IJlSC_lEEESK_SL_NS4_8TiledMMAINS4_8MMA_AtomIJNS4_4SM904GMMA25MMA_64x96x16_F32F16F16_SSILNSP_5MajorE0ELSR_0ELNSP_7ScaleInE1ELSS_1EEEEEENS4_6LayoutISD_NS5_IJSC_NSA_ILi0EEESW_EEEEENS5_IJNS4_10UnderscoreESZ_SZ_EEEEENS4_13SM90_TMA_LOADENS4_14ComposedLayoutINS4_7SwizzleILi2ELi4ELi3EEENS4_18smem_ptr_flag_bitsILi16EEENSV_INS5_IJNSA_ILi8EEESI_EEENS5_IJSI_SC_EEEEEEEvNS4_8identityENS4_23SM90_TMA_LOAD_MULTICASTES1C_vS1D_EENS_8epilogue10collective6detail29Sm90TmaWarpSpecializedAdapterINS1H_15DefaultEpilogueISK_SL_SL_NS1G_6thread17LinearCombinationISK_Li1EffLNS1L_9ScaleType4KindE0ELNS_15FloatRoundStyleE2ESK_EENS1_15EpilogueDefaultEEEEEvvEEEEvNT_6ParamsE:
        .type           _ZN7cutlass13device_kernelINS_4gemm6kernel13GemmUniversalIN4cute5tupleIJiiiiEEENS1_10collective13CollectiveMmaINS1_34MainloopSm90TmaGmmaWarpSpecializedILi7ENS5_IJNS4_1CILi2EEENSA_ILi1EEESC_EEENS1_35KernelTmaWarpSpecializedCooperativeEEENS5_IJNSA_ILi384EEENSA_ILi96EEENSA_ILi32EEEEEENS_6half_tENS5_IJlSC_lEEESK_SL_NS4_8TiledMMAINS4_8MMA_AtomIJNS4_4SM904GMMA25MMA_64x96x16_F32F16F16_SSILNSP_5MajorE0ELSR_0ELNSP_7ScaleInE1ELSS_1EEEEEENS4_6LayoutISD_NS5_IJSC_NSA_ILi0EEESW_EEEEENS5_IJNS4_10UnderscoreESZ_SZ_EEEEENS4_13SM90_TMA_LOADENS4_14ComposedLayoutINS4_7SwizzleILi2ELi4ELi3EEENS4_18smem_ptr_flag_bitsILi16EEENSV_INS5_IJNSA_ILi8EEESI_EEENS5_IJSI_SC_EEEEEEEvNS4_8identityENS4_23SM90_TMA_LOAD_MULTICASTES1C_vS1D_EENS_8epilogue10collective6detail29Sm90TmaWarpSpecializedAdapterINS1H_15DefaultEpilogueISK_SL_SL_NS1G_6thread17LinearCombinationISK_Li1EffLNS1L_9ScaleType4KindE0ELNS_15FloatRoundStyleE2ESK_EENS1_15EpilogueDefaultEEEEEvvEEEEvNT_6ParamsE,@function
        .size           _ZN7cutlass13device_kernelINS_4gemm6kernel13GemmUniversalIN4cute5tupleIJiiiiEEENS1_10collective13CollectiveMmaINS1_34MainloopSm90TmaGmmaWarpSpecializedILi7ENS5_IJNS4_1CILi2EEENSA_ILi1EEESC_EEENS1_35KernelTmaWarpSpecializedCooperativeEEENS5_IJNSA_ILi384EEENSA_ILi96EEENSA_ILi32EEEEEENS_6half_tENS5_IJlSC_lEEESK_SL_NS4_8TiledMMAINS4_8MMA_AtomIJNS4_4SM904GMMA25MMA_64x96x16_F32F16F16_SSILNSP_5MajorE0ELSR_0ELNSP_7ScaleInE1ELSS_1EEEEEENS4_6LayoutISD_NS5_IJSC_NSA_ILi0EEESW_EEEEENS5_IJNS4_10UnderscoreESZ_SZ_EEEEENS4_13SM90_TMA_LOADENS4_14ComposedLayoutINS4_7SwizzleILi2ELi4ELi3EEENS4_18smem_ptr_flag_bitsILi16EEENSV_INS5_IJNSA_ILi8EEESI_EEENS5_IJSI_SC_EEEEEEEvNS4_8identityENS4_23SM90_TMA_LOAD_MULTICASTES1C_vS1D_EENS_8epilogue10collective6detail29Sm90TmaWarpSpecializedAdapterINS1H_15DefaultEpilogueISK_SL_SL_NS1G_6thread17LinearCombinationISK_Li1EffLNS1L_9ScaleType4KindE0ELNS_15FloatRoundStyleE2ESK_EENS1_15EpilogueDefaultEEEEEvvEEEEvNT_6ParamsE,(.L_x_317 - _ZN7cutlass13device_kernelINS_4gemm6kernel13GemmUniversalIN4cute5tupleIJiiiiEEENS1_10collective13CollectiveMmaINS1_34MainloopSm90TmaGmmaWarpSpecializedILi7ENS5_IJNS4_1CILi2EEENSA_ILi1EEESC_EEENS1_35KernelTmaWarpSpecializedCooperativeEEENS5_IJNSA_ILi384EEENSA_ILi96EEENSA_ILi32EEEEEENS_6half_tENS5_IJlSC_lEEESK_SL_NS4_8TiledMMAINS4_8MMA_AtomIJNS4_4SM904GMMA25MMA_64x96x16_F32F16F16_SSILNSP_5MajorE0ELSR_0ELNSP_7ScaleInE1ELSS_1EEEEEENS4_6LayoutISD_NS5_IJSC_NSA_ILi0EEESW_EEEEENS5_IJNS4_10UnderscoreESZ_SZ_EEEEENS4_13SM90_TMA_LOADENS4_14ComposedLayoutINS4_7SwizzleILi2ELi4ELi3EEENS4_18smem_ptr_flag_bitsILi16EEENSV_INS5_IJNSA_ILi8EEESI_EEENS5_IJSI_SC_EEEEEEEvNS4_8identityENS4_23SM90_TMA_LOAD_MULTICASTES1C_vS1D_EENS_8epilogue10collective6detail29Sm90TmaWarpSpecializedAdapterINS1H_15DefaultEpilogueISK_SL_SL_NS1G_6thread17LinearCombinationISK_Li1EffLNS1L_9ScaleType4KindE0ELNS_15FloatRoundStyleE2ESK_EENS1_15EpilogueDefaultEEEEEvvEEEEvNT_6ParamsE)
        .other          _ZN7cutlass13device_kernelINS_4gemm6kernel13GemmUniversalIN4cute5tupleIJiiiiEEENS1_10collective13CollectiveMmaINS1_34MainloopSm90TmaGmmaWarpSpecializedILi7ENS5_IJNS4_1CILi2EEENSA_ILi1EEESC_EEENS1_35KernelTmaWarpSpecializedCooperativeEEENS5_IJNSA_ILi384EEENSA_ILi96EEENSA_ILi32EEEEEENS_6half_tENS5_IJlSC_lEEESK_SL_NS4_8TiledMMAINS4_8MMA_AtomIJNS4_4SM904GMMA25MMA_64x96x16_F32F16F16_SSILNSP_5MajorE0ELSR_0ELNSP_7ScaleInE1ELSS_1EEEEEENS4_6LayoutISD_NS5_IJSC_NSA_ILi0EEESW_EEEEENS5_IJNS4_10UnderscoreESZ_SZ_EEEEENS4_13SM90_TMA_LOADENS4_14ComposedLayoutINS4_7SwizzleILi2ELi4ELi3EEENS4_18smem_ptr_flag_bitsILi16EEENSV_INS5_IJNSA_ILi8EEESI_EEENS5_IJSI_SC_EEEEEEEvNS4_8identityENS4_23SM90_TMA_LOAD_MULTICASTES1C_vS1D_EENS_8epilogue10collective6detail29Sm90TmaWarpSpecializedAdapterINS1H_15DefaultEpilogueISK_SL_SL_NS1G_6thread17LinearCombinationISK_Li1EffLNS1L_9ScaleType4KindE0ELNS_15FloatRoundStyleE2ESK_EENS1_15EpilogueDefaultEEEEEvvEEEEvNT_6ParamsE,@"STO_CUDA_ENTRY STV_DEFAULT"
_ZN7cutlass13device_kernelINS_4gemm6kernel13GemmUniversalIN4cute5tupleIJiiiiEEENS1_10collective13CollectiveMmaINS1_34MainloopSm90TmaGmmaWarpSpecializedILi7ENS5_IJNS4_1CILi2EEENSA_ILi1EEESC_EEENS1_35KernelTmaWarpSpecializedCooperativeEEENS5_IJNSA_ILi384EEENSA_ILi96EEENSA_ILi32EEEEEENS_6half_tENS5_IJlSC_lEEESK_SL_NS4_8TiledMMAINS4_8MMA_AtomIJNS4_4SM904GMMA25MMA_64x96x16_F32F16F16_SSILNSP_5MajorE0ELSR_0ELNSP_7ScaleInE1ELSS_1EEEEEENS4_6LayoutISD_NS5_IJSC_NSA_ILi0EEESW_EEEEENS5_IJNS4_10UnderscoreESZ_SZ_EEEEENS4_13SM90_TMA_LOADENS4_14ComposedLayoutINS4_7SwizzleILi2ELi4ELi3EEENS4_18smem_ptr_flag_bitsILi16EEENSV_INS5_IJNSA_ILi8EEESI_EEENS5_IJSI_SC_EEEEEEEvNS4_8identityENS4_23SM90_TMA_LOAD_MULTICASTES1C_vS1D_EENS_8epilogue10collective6detail29Sm90TmaWarpSpecializedAdapterINS1H_15DefaultEpilogueISK_SL_SL_NS1G_6thread17LinearCombinationISK_Li1EffLNS1L_9ScaleType4KindE0ELNS_15FloatRoundStyleE2ESK_EENS1_15EpilogueDefaultEEEEEvvEEEEvNT_6ParamsE:
[----:B------:R-:W0:Y:S02]  /*0000*/  LDC R1, c[0x0][0x28] ;  /* 0x00000a00ff017b82 */ /* 0x000e240000000800 */
[----:B0-----:R-:W-:Y:S01]  /*0010*/  VIADD R1, R1, 0xfffffff8 ;  /* 0xfffffff801017836 */ /* 0x001fe20000000000 */
[----:B------:R-:W0:Y:S01]  /*0020*/  S2R R6, SR_TID.X ;  /* 0x0000000000067919 */ /* 0x000e220000002100 */
[----:B------:R-:W-:Y:S01]  /*0030*/  ELECT P0, URZ, PT ;  /* 0x00000000003f782f */ /* 0x000fe20003800000 */
[----:B------:R-:W-:Y:S01]  /*0040*/  BSSY B0, `(.L_x_0) ;  /* 0x000000f000007945 */ /* 0x000fe20003800000 */
[--C-:B0-----:R-:W-:Y:S02]  /*0050*/  SHF.R.U32.HI R0, RZ, 0x5, R6.reuse ;  /* 0x00000005ff007819 */ /* 0x101fe40000011606 */
[----:B------:R-:W-:-:S03]  /*0060*/  SHF.R.U32.HI R3, RZ, 0x7, R6 ;  /* 0x00000007ff037819 */ /* 0x000fc60000011606 */
[----:B------:R-:W0:Y:S04]  /*0070*/  SHFL.IDX PT, R2, R0, RZ, 0x1f ;  /* 0x00001fff00027589 */ /* 0x000e2800000e0000 */
[----:B------:R1:W2:Y:S01]  /*0080*/  SHFL.IDX PT, R5, R3, RZ, 0x1f ;  /* 0x00001fff03057589 */ /* 0x0002a200000e0000 */
[----:B0-----:R-:W-:-:S13]  /*0090*/  ISETP.NE.OR P0, PT, R2, RZ, !P0 ;  /* 0x000000ff0200720c */ /* 0x001fda0004705670 */
[----:B-12---:R-:W-:Y:S05]  /*00a0*/  @P0 BRA `(.L_x_1) ;  /* 0x0000000000200947 */ /* 0x006fea0003800000 */
[----:B------:R-:W-:Y:S02]  /*00b0*/  ULDC.64 UR4, c[0x0][0x198] ;  /* 0x0000660000047ab9 */ /* 0x000fe40000000a00 */
[----:B------:R-:W-:Y:S02]  /*00c0*/  UIADD3 UR6, UP0, UR4, 0xf0, URZ ;  /* 0x000000f004067890 */ /* 0x000fe4000ff1e03f */
[----:B------:R-:W-:Y:S02]  /*00d0*/  UIADD3 UR4, UP1, UR4, 0x1f0, URZ ;  /* 0x000001f004047890 */ /* 0x000fe4000ff3e03f */
[----:B------:R-:W-:Y:S02]  /*00e0*/  UIADD3.X UR7, URZ, UR5, URZ, UP0, !UPT ;  /* 0x000000053f077290 */ /* 0x000fe400087fe43f */
[----:B------:R-:W-:-:S07]  /*00f0*/  UIADD3.X UR5, URZ, UR5, URZ, UP1, !UPT ;  /* 0x000000053f057290 */ /* 0x000fce0008ffe43f */
[----:B------:R0:W-:Y:S02]  /*0100*/  UTMACCTL.PF [UR6] ;  /* 0x00000000060079b9 */ /* 0x0001e40008040000 */
[----:B------:R0:W-:Y:S02]  /*0110*/  UTMACCTL.PF [UR4] ;  /* 0x00000000040079b9 */ /* 0x0001e40008040000 */
[----:B0-----:R-:W-:Y:S01]  /*0120*/  NOP ;  /* 0x0000000000007918 */ /* 0x001fe20000000000 */
.L_x_1:
[----:B------:R-:W-:Y:S05]  /*0130*/  BSYNC B0 ;  /* 0x0000000000007941 */ /* 0x000fea0003800000 */
.L_x_0:
[----:B------:R-:W0:Y:S02]  /*0140*/  SHFL.IDX PT, R3, R0, RZ, 0x1f ;  /* 0x00001fff00037589 */ /* 0x000e2400000e0000 */
[----:B0-----:R-:W-:-:S13]  /*0150*/  ISETP.NE.AND P0, PT, R3, RZ, PT ;  /* 0x000000ff0300720c */ /* 0x001fda0003f05270 */
[----:B------:R-:W-:Y:S05]  /*0160*/  @P0 BRA `(.L_x_2) ;  /* 0x0000000000700947 */ /* 0x000fea0003800000 */
[----:B------:R-:W0:Y:S01]  /*0170*/  S2UR UR8, SR_CgaCtaId ;  /* 0x00000000000879c3 */ /* 0x000e220000008800 */
[----:B------:R-:W-:Y:S01]  /*0180*/  UMOV UR4, 0x400 ;  /* 0x0000040000047882 */ /* 0x000fe20000000000 */
[----:B------:R-:W-:Y:S01]  /*0190*/  UMOV UR5, 0x1 ;  /* 0x0000000100057882 */ /* 0x000fe20000000000 */
[----:B------:R-:W-:Y:S01]  /*01a0*/  UMOV UR6, 0x4 ;  /* 0x0000000400067882 */ /* 0x000fe20000000000 */
[----:B------:R-:W-:Y:S01]  /*01b0*/  ELECT P0, URZ, PT ;  /* 0x00000000003f782f */ /* 0x000fe20003800000 */
[----:B------:R-:W-:-:S04]  /*01c0*/  UIADD3 UR6, -UR6, 0x100000, URZ ;  /* 0x0010000006067890 */ /* 0x000fc8000fffe13f */
[----:B------:R-:W-:Y:S02]  /*01d0*/  USHF.L.U32 UR7, UR6, 0xb, URZ ;  /* 0x0000000b06077899 */ /* 0x000fe4000800063f */
[----:B------:R-:W-:Y:S02]  /*01e0*/  USHF.L.U32 UR6, UR6, 0x1, URZ ;  /* 0x0000000106067899 */ /* 0x000fe4000800063f */
[----:B0-----:R-:W-:Y:S02]  /*01f0*/  ULEA UR8, UR8, UR4, 0x18 ;  /* 0x0000000408087291 */ /* 0x001fe4000f8ec03f */
[----:B------:R-:W-:-:S04]  /*0200*/  UIADD3 UR4, -UR5, 0x100000, URZ ;  /* 0x0010000005047890 */ /* 0x000fc8000fffe13f */
[----:B------:R-:W-:Y:S02]  /*0210*/  USHF.L.U32 UR5, UR4, 0xb, URZ ;  /* 0x0000000b04057899 */ /* 0x000fe4000800063f */
[----:B------:R-:W-:Y:S01]  /*0220*/  USHF.L.U32 UR4, UR4, 0x1, URZ ;  /* 0x0000000104047899 */ /* 0x000fe2000800063f */
[----:B------:R-:W0:Y:S11]  /*0230*/  FENCE.VIEW.ASYNC.S ;  /* 0x00000000000073c6 */ /* 0x000e360000000000 */
[----:B0-----:R0:W1:Y:S01]  /*0240*/  SYNCS.EXCH.64 URZ, [UR8], UR4 ;  /* 0x00000004083f75b2 */ /* 0x0010620008000100 */
[----:B------:R0:W2:Y:S01]  /*0250*/  SYNCS.EXCH.64 URZ, [UR8+0x38], UR6 ;  /* 0x00003806083f75b2 */ /* 0x0000a20008000100 */
[----:B------:R0:W3:Y:S01]  /*0260*/  SYNCS.EXCH.64 URZ, [UR8+0x8], UR4 ;  /* 0x00000804083f75b2 */ /* 0x0000e20008000100 */
[----:B------:R0:W4:Y:S01]  /*0270*/  SYNCS.EXCH.64 URZ, [UR8+0x40], UR6 ;  /* 0x00004006083f75b2 */ /* 0x0001220008000100 */
[----:B------:R0:W0:Y:S01]  /*0280*/  SYNCS.EXCH.64 URZ, [UR8+0x10], UR4 ;  /* 0x00001004083f75b2 */ /* 0x0000220008000100 */
        /* <DEDUP_REMOVED lines=9> */
[----:B------:R-:W-:Y:S01]  /*0320*/  NOP ;  /* 0x0000000000007918 */ /* 0x000fe20000000000 */
.L_x_2:
[----:B------:R-:W-:Y:S01]  /*0330*/  SHF.R.S32.HI R4, RZ, 0x1f, R6 ;  /* 0x0000001fff047819 */ /* 0x000fe20000011406 */
[----:B------:R-:W5:Y:S01]  /*0340*/  SHFL.IDX PT, R0, R0, RZ, 0x1f ;  /* 0x00001fff00007589 */ /* 0x000f6200000e0000 */
[----:B0-----:R-:W0:Y:S01]  /*0350*/  S2UR UR8, SR_CTAID.X ;  /* 0x00000000000879c3 */ /* 0x001e220000002500 */
[----:B------:R-:W-:Y:S02]  /*0360*/  ELECT P0, URZ, PT ;  /* 0x00000000003f782f */ /* 0x000fe40003800000 */
[----:B------:R-:W-:Y:S01]  /*0370*/  LEA.HI R4, R4, R6, RZ, 0x7 ;  /* 0x0000000604047211 */ /* 0x000fe200078f38ff */
[----:B------:R-:W-:Y:S01]  /*0380*/  ULDC UR4, c[0x0][0x150] ;  /* 0x0000540000047ab9 */ /* 0x000fe20000000800 */
[----:B------:R-:W-:Y:S01]  /*0390*/  SHF.R.S32.HI R8, RZ, 0x1f, R3 ;  /* 0x0000001fff087819 */ /* 0x000fe20000011403 */
[----:B------:R-:W-:Y:S01]  /*03a0*/  NOP ;  /* 0x0000000000007918 */ /* 0x000fe20000000000 */
[----:B------:R-:W-:Y:S01]  /*03b0*/  LOP3.LUT R4, R4, 0xffffff80, RZ, 0xc0, !PT ;  /* 0xffffff8004047812 */ /* 0x000fe200078ec0ff */
[----:B------:R-:W-:Y:S01]  /*03c0*/  NOP ;  /* 0x0000000000007918 */ /* 0x000fe20000000000 */
[----:B------:R-:W-:Y:S01]  /*03d0*/  LEA.HI R8, R8, R3, RZ, 0x2 ;  /* 0x0000000308087211 */ /* 0x000fe200078f10ff */
[----:B------:R-:W1:Y:S01]  /*03e0*/  LDC R10, c[0x0][0x144] ;  /* 0x00005100ff0a7b82 */ /* 0x000e620000000800 */
[----:B------:R-:W-:Y:S01]  /*03f0*/  IMAD.MOV.U32 R16, RZ, RZ, 0x1 ;  /* 0x00000001ff107424 */ /* 0x000fe200078e00ff */
[----:B------:R-:W-:Y:S01]  /*0400*/  ISETP.NE.AND P3, PT, R5, RZ, PT ;  /* 0x000000ff0500720c */ /* 0x000fe20003f65270 */
[----:B------:R-:W-:Y:S01]  /*0410*/  IMAD.IADD R6, R6, 0x1, -R4 ;  /* 0x0000000106067824 */ /* 0x000fe200078e0a04 */
[----:B------:R-:W-:Y:S01]  /*0420*/  LOP3.LUT R8, R8, 0x3ffffffc, RZ, 0xc0, !PT ;  /* 0x3ffffffc08087812 */ /* 0x000fe200078ec0ff */
[----:B------:R-:W2:Y:S03]  /*0430*/  S2R R4, SR_CTAID.Y ;  /* 0x0000000000047919 */ /* 0x000ea60000002600 */
[----:B------:R-:W-:Y:S01]  /*0440*/  SHF.R.S32.HI R7, RZ, 0x1f, R6 ;  /* 0x0000001fff077819 */ /* 0x000fe20000011406 */
[----:B------:R-:W-:Y:S01]  /*0450*/  IMAD.IADD R8, R3, 0x1, -R8 ;  /* 0x0000000103087824 */ /* 0x000fe200078e0a08 */
[----:B------:R-:W3:Y:S02]  /*0460*/  LDC R13, c[0x0][0x140] ;  /* 0x00005000ff0d7b82 */ /* 0x000ee40000000800 */
[----:B------:R-:W-:-:S02]  /*0470*/  LEA.HI R7, R7, R6, RZ, 0x3 ;  /* 0x0000000607077211 */ /* 0x000fc400078f18ff */
[----:B-----5:R-:W-:Y:S02]  /*0480*/  ISETP.NE.OR P0, PT, R0, RZ, !P0 ;  /* 0x000000ff0000720c */ /* 0x020fe40004705670 */
[--C-:B------:R-:W-:Y:S02]  /*0490*/  SHF.R.S32.HI R0, RZ, 0x3, R7.reuse ;  /* 0x00000003ff007819 */ /* 0x100fe40000011407 */
[----:B------:R-:W-:Y:S02]  /*04a0*/  SHF.R.S32.HI R7, RZ, 0x1f, R7 ;  /* 0x0000001fff077819 */ /* 0x000fe40000011407 */
[----:B0-----:R-:W-:Y:S02]  /*04b0*/  I2FP.F32.U32 R9, UR8 ;  /* 0x0000000800097c45 */ /* 0x001fe40008201000 */
[----:B------:R-:W-:-:S03]  /*04c0*/  LEA.HI R7, R7, R0, RZ, 0x2 ;  /* 0x0000000007077211 */ /* 0x000fc600078f10ff */
[----:B------:R-:W-:Y:S01]  /*04d0*/  FMUL R9, R9, UR4 ;  /* 0x0000000409097c20 */ /* 0x000fe20008400000 */
[----:B------:R-:W-:Y:S01]  /*04e0*/  LOP3.LUT R7, R7, 0xfffffffc, RZ, 0xc0, !PT ;  /* 0xfffffffc07077812 */ /* 0x000fe200078ec0ff */
[----:B------:R-:W-:Y:S01]  /*04f0*/  VOTEU.ALL UP0, P0 ;  /* 0x00000000003f7886 */ /* 0x000fe20000000000 */
[----:B------:R-:W-:Y:S01]  /*0500*/  ULDC UR4, c[0x0][0x154] ;  /* 0x0000550000047ab9 */ /* 0x000fe20000000800 */
[----:B------:R-:W-:Y:S02]  /*0510*/  VOTEU.ALL UP1, P0 ;  /* 0x00000000003f7886 */ /* 0x000fe40000020000 */
[----:B------:R-:W0:Y:S01]  /*0520*/  F2I.U32.TRUNC.NTZ R9, R9 ;  /* 0x0000000900097305 */ /* 0x000e22000020f000 */
[----:B------:R-:W-:Y:S01]  /*0530*/  IMAD.IADD R7, R0, 0x1, -R7 ;  /* 0x0000000100077824 */ /* 0x000fe200078e0a07 */
[----:B------:R-:W5:Y:S01]  /*0540*/  @!UP0 S2UR UR7, SR_CgaCtaId ;  /* 0x00000000000789c3 */ /* 0x000f620000008800 */
[----:B------:R-:W-:Y:S01]  /*0550*/  @!UP0 UMOV UR6, 0x400 ;  /* 0x0000040000068882 */ /* 0x000fe20000000000 */
[----:B---3--:R-:W-:Y:S01]  /*0560*/  ISETP.EQ.U32.AND P2, PT, R13, 0x1, PT ;  /* 0x000000010d00780c */ /* 0x008fe20003f42070 */
[----:B------:R-:W-:Y:S01]  /*0570*/  IMAD R8, R8, 0x4, R7 ;  /* 0x0000000408087824 */ /* 0x000fe200078e0207 */
[----:B--2---:R-:W-:-:S03]  /*0580*/  I2FP.F32.U32 R3, R4 ;  /* 0x0000000400037245 */ /* 0x004fc60000201000 */
[C---:B------:R-:W-:Y:S01]  /*0590*/  IMAD.SHL.U32 R17, R8.reuse, 0x4, RZ ;  /* 0x0000000408117824 */ /* 0x040fe200078e00ff */
[----:B------:R-:W-:Y:S01]  /*05a0*/  LEA.HI R0, R8, R8, RZ, 0x1 ;  /* 0x0000000808007211 */ /* 0x000fe200078f08ff */
[----:B------:R-:W-:Y:S01]  /*05b0*/  FMUL R12, R3, UR4 ;  /* 0x00000004030c7c20 */ /* 0x000fe20008400000 */
[----:B------:R-:W2:Y:S01]  /*05c0*/  LDC R7, c[0x0][0x148] ;  /* 0x00005200ff077b82 */ /* 0x000ea20000000800 */
[----:B------:R-:W-:Y:S01]  /*05d0*/  UMOV UR4, 0x20 ;  /* 0x0000002000047882 */ /* 0x000fe20000000000 */
[----:B------:R-:W-:Y:S01]  /*05e0*/  LOP3.LUT R11, R0, 0xfffffffe, RZ, 0xc0, !PT ;  /* 0xfffffffe000b7812 */ /* 0x000fe200078ec0ff */
[----:B0-----:R-:W-:Y:S01]  /*05f0*/  IMAD.MOV R15, RZ, RZ, -R9 ;  /* 0x000000ffff0f7224 */ /* 0x001fe200078e0a09 */
[----:B------:R-:W-:Y:S01]  /*0600*/  SHF.R.S32.HI R9, RZ, 0x1f, R2 ;  /* 0x0000001fff097819 */ /* 0x000fe20000011402 */
[----:B------:R-:W0:Y:S01]  /*0610*/  F2I.U32.TRUNC.NTZ R12, R12 ;  /* 0x0000000c000c7305 */ /* 0x000e22000020f000 */
[----:B------:R-:W-:Y:S01]  /*0620*/  LOP3.LUT R17, R8, 0xc, R17, 0x78, !PT ;  /* 0x0000000c08117812 */ /* 0x000fe200078e7811 */
[----:B-1----:R-:W-:Y:S01]  /*0630*/  IMAD R3, R10, R15, UR8 ;  /* 0x000000080a037e24 */ /* 0x002fe2000f8e020f */
[----:B------:R-:W-:Y:S01]  /*0640*/  LEA.HI R9, R9, R2, RZ, 0x2 ;  /* 0x0000000209097211 */ /* 0x000fe200078f10ff */
[----:B------:R-:W-:Y:S01]  /*0650*/  IMAD.IADD R0, R8, 0x1, -R11 ;  /* 0x0000000108007824 */ /* 0x000fe200078e0a0b */
[----:B------:R-:W-:-:S04]  /*0660*/  @!UP0 UIADD3 UR4, -UR4, 0x100000, URZ ;  /* 0x0010000004048890 */ /* 0x000fc8000fffe13f */
[----:B------:R-:W-:Y:S02]  /*0670*/  @!UP0 USHF.L.U32 UR5, UR4, 0xb, URZ ;  /* 0x0000000b04058899 */ /* 0x000fe4000800063f */
[----:B------:R-:W-:Y:S01]  /*0680*/  @!UP0 USHF.L.U32 UR4, UR4, 0x1, URZ ;  /* 0x0000000104048899 */ /* 0x000fe2000800063f */
[----:B------:R-:W-:Y:S02]  /*0690*/  LOP3.LUT R9, R9, 0xfffffffc, RZ, 0xc0, !PT ;  /* 0xfffffffc09097812 */ /* 0x000fe400078ec0ff */
[----:B------:R-:W-:Y:S01]  /*06a0*/  ISETP.NE.AND P4, PT, R0, R3, PT ;  /* 0x000000030000720c */ /* 0x000fe20003f85270 */
[----:B-----5:R-:W-:Y:S02]  /*06b0*/  @!UP0 ULEA UR6, UR7, UR6, 0x18 ;  /* 0x0000000607068291 */ /* 0x020fe4000f8ec03f */
[----:B------:R-:W-:Y:S01]  /*06c0*/  IMAD.IADD R0, R2, 0x1, -R9 ;  /* 0x0000000102007824 */ /* 0x000fe200078e0a09 */
[----:B------:R-:W-:Y:S01]  /*06d0*/  VOTEU.ALL UP0, P0 ;  /* 0x00000000003f7886 */ /* 0x000fe20000000000 */
[----:B------:R-:W-:Y:S01]  /*06e0*/  LOP3.LUT P0, RZ, R6, 0x7, RZ, 0xc0, !PT ;  /* 0x0000000706ff7812 */ /* 0x000fe2000780c0ff */
[----:B0-----:R-:W-:-:S02]  /*06f0*/  IMAD.MOV R20, RZ, RZ, -R12 ;  /* 0x000000ffff147224 */ /* 0x001fc400078e0a0c */
[C---:B------:R-:W-:Y:S01]  /*0700*/  ISETP.NE.AND P1, PT, R0.reuse, 0x3, PT ;  /* 0x000000030000780c */ /* 0x040fe20003f25270 */
[----:B------:R-:W-:Y:S01]  /*0710*/  VIADD R6, R5, 0xffffffff ;  /* 0xffffffff05067836 */ /* 0x000fe20000000000 */
[----:B------:R-:W-:Y:S01]  /*0720*/  ISETP.LT.U32.AND P0, PT, R17, 0x2, !P0 ;  /* 0x000000021100780c */ /* 0x000fe20004701070 */
[----:B--2---:R-:W-:Y:S01]  /*0730*/  IMAD R9, R7, R20, R4 ;  /* 0x0000001407097224 */ /* 0x004fe200078e0204 */
[----:B------:R-:W-:Y:S01]  /*0740*/  ISETP.EQ.OR P1, PT, R0, RZ, !P1 ;  /* 0x000000ff0000720c */ /* 0x000fe20004f22670 */
[----:B------:R-:W0:Y:S02]  /*0750*/  FENCE.VIEW.ASYNC.S ;  /* 0x00000000000073c6 */ /* 0x000e240000000000 */
[----:B0-----:R0:W1:Y:S01]  /*0760*/  @!UP0 SYNCS.EXCH.64 URZ, [UR6+0x80], UR4 ;  /* 0x00008004063f85b2 */ /* 0x0010620008000100 */
[----:B------:R-:W-:Y:S02]  /*0770*/  @P4 LEA.HI R2, R17, R17, RZ, 0x1 ;  /* 0x0000001111024211 */ /* 0x000fe400078f08ff */
[----:B------:R-:W-:-:S02]  /*0780*/  ISETP.EQ.AND P1, PT, R5, RZ, P1 ;  /* 0x000000ff0500720c */ /* 0x000fc40000f22270 */
[----:B------:R-:W-:Y:S02]  /*0790*/  @P4 SHF.R.S32.HI R2, RZ, 0x1, R2 ;  /* 0x00000001ff024819 */ /* 0x000fe40000011402 */
[----:B------:R-:W-:Y:S02]  /*07a0*/  ISETP.GE.U32.AND P6, PT, R6, 0x2, PT ;  /* 0x000000020600780c */ /* 0x000fe40003fc6070 */
[----:B------:R-:W-:Y:S02]  /*07b0*/  @P4 ISETP.NE.AND P5, PT, R2, R9, PT ;  /* 0x000000090200420c */ /* 0x000fe40003fa5270 */
[----:B------:R-:W-:Y:S02]  /*07c0*/  SEL R9, RZ, 0x1, !P0 ;  /* 0x00000001ff097807 */ /* 0x000fe40004000000 */
[----:B------:R-:W-:Y:S02]  /*07d0*/  @P4 SEL R16, RZ, 0x1, P5 ;  /* 0x00000001ff104807 */ /* 0x000fe40002800000 */
[----:B------:R-:W-:Y:S01]  /*07e0*/  SEL R2, RZ, 0x1, !P1 ;  /* 0x00000001ff027807 */ /* 0x000fe20004800000 */
[----:B------:R0:W2:Y:S01]  /*07f0*/  @!UP1 SYNCS.EXCH.64 URZ, [UR6+0x88], UR4 ;  /* 0x00008804063f95b2 */ /* 0x0000a20008000100 */
[----:B------:R-:W-:Y:S01]  /*0800*/  LOP3.LUT R16, R16, R9, RZ, 0xc0, !PT ;  /* 0x0000000910107212 */ /* 0x000fe200078ec0ff */
[----:B------:R-:W-:Y:S01]  /*0810*/  NOP ;  /* 0x0000000000007918 */ /* 0x000fe20000000000 */
[----:B------:R-:W-:Y:S01]  /*0820*/  SEL R2, R2, 0x2, P6 ;  /* 0x0000000202027807 */ /* 0x000fe20003000000 */
[----:B------:R-:W-:Y:S06]  /*0830*/  @!P2 BRA `(.L_x_3) ;  /* 0x000000000008a947 */ /* 0x000fec0003800000 */
[----:B-12-4-:R-:W-:Y:S01]  /*0840*/  UCGABAR_ARV ;  /* 0x00000000000079c7 */ /* 0x016fe20008000000 */
[----:B------:R-:W-:Y:S05]  /*0850*/  BRA `(.L_x_4) ;  /* 0x0000000000047947 */ /* 0x000fea0003800000 */
.L_x_3:
[----:B-12-4-:R-:W-:Y:S01]  /*0860*/  NOP ;  /* 0x0000000000007918 */ /* 0x016fe20000000000 */
.L_x_4:
[----:B------:R-:W1:Y:S01]  /*0870*/  LDC R8, c[0x0][0x65c] ;  /* 0x00019700ff087b82 */ /* 0x000e620000000800 */
[----:B------:R-:W-:Y:S01]  /*0880*/  IMAD.MOV.U32 R9, RZ, RZ, RZ ;  /* 0x000000ffff097224 */ /* 0x000fe200078e00ff */
[----:B-1----:R-:W-:Y:S01]  /*0890*/  ISETP.NE.AND P1, PT, R8, 0x1, PT ;  /* 0x000000010800780c */ /* 0x002fe20003f25270 */
[----:B------:R-:W-:-:S12]  /*08a0*/  IMAD.U32 R8, RZ, RZ, UR8 ;  /* 0x00000008ff087e24 */ /* 0x000fd8000f8e00ff */
[----:B------:R-:W1:Y:S01]  /*08b0*/  @P1 LDC R23, c[0x0][0x10] ;  /* 0x00000400ff171b82 */ /* 0x000e620000000800 */
[----:B------:R-:W-:Y:S02]  /*08c0*/  @P1 IMAD.MOV.U32 R5, RZ, RZ, RZ ;  /* 0x000000ffff051224 */ /* 0x000fe400078e00ff */
[----:B------:R-:W-:-:S05]  /*08d0*/  @P1 IMAD.MOV.U32 R19, RZ, RZ, RZ ;  /* 0x000000ffff131224 */ /* 0x000fca00078e00ff */
[----:B------:R-:W2:Y:S01]  /*08e0*/  @!P1 LDC R11, c[0x0][0xc] ;  /* 0x00000300ff0b9b82 */ /* 0x000ea20000000800 */
[----:B-1----:R-:W-:-:S04]  /*08f0*/  @P1 IMAD.WIDE.U32 R22, R23, UR8, R4 ;  /* 0x0000000817161c25 */ /* 0x002fc8000f8e0004 */
[----:B------:R-:W-:Y:S02]  /*0900*/  @P1 IMAD.IADD R19, R23, 0x1, R19 ;  /* 0x0000000117131824 */ /* 0x000fe400078e0213 */
[----:B--2---:R-:W-:-:S04]  /*0910*/  @!P1 IMAD.WIDE.U32 R8, R4, R11, R8 ;  /* 0x0000000b04089225 */ /* 0x004fc800078e0008 */
[----:B------:R-:W-:Y:S02]  /*0920*/  @!P1 IMAD.MOV.U32 R22, RZ, RZ, R8 ;  /* 0x000000ffff169224 */ /* 0x000fe400078e0008 */
[----:B------:R-:W-:Y:S01]  /*0930*/  @!P1 IMAD.MOV.U32 R19, RZ, RZ, R9 ;  /* 0x000000ffff139224 */ /* 0x000fe200078e0009 */
[----:B------:R-:W-:Y:S06]  /*0940*/  @!P2 BRA `(.L_x_5) ;  /* 0x00000000000ca947 */ /* 0x000fec0003800000 */
[----:B------:R-:W-:Y:S01]  /*0950*/  UCGABAR_WAIT ;  /* 0x0000000000007dc7 */ /* 0x000fe20008000000 */
[----:B------:R-:W-:Y:S01]  /*0960*/  CCTL.IVALL ;  /* 0x00000000ff00798f */ /* 0x000fe20002000000 */
[----:B------:R-:W-:Y:S05]  /*0970*/  BRA `(.L_x_6) ;  /* 0x0000000000047947 */ /* 0x000fea0003800000 */
.L_x_5:
[----:B------:R-:W-:Y:S06]  /*0980*/  BAR.SYNC.DEFER_BLOCKING 0x0 ;  /* 0x0000000000007b1d */ /* 0x000fec0000010000 */
.L_x_6:
[----:B------:R-:W-:Y:S05]  /*0990*/  @!P3 BRA `(.L_x_7) ;  /* 0x000000c80008b947 */ /* 0x000fea0003800000 */
[----:B------:R-:W-:-:S13]  /*09a0*/  ISETP.GT.U32.AND P0, PT, R6, 0x1, PT ;  /* 0x000000010600780c */ /* 0x000fda0003f04070 */
[----:B0-----:R-:W-:Y:S05]  /*09b0*/  @P0 EXIT ;  /* 0x000000000000094d */ /* 0x001fea0003800000 */
[----:B------:R-:W-:Y:S01]  /*09c0*/  IMAD.MOV.U32 R6, RZ, RZ, -0x1 ;  /* 0xffffffffff067424 */ /* 0x000fe200078e00ff */
[----:B------:R-:W-:Y:S01]  /*09d0*/  ULDC.64 UR4, c[0x0][0x650] ;  /* 0x0001940000047ab9 */ /* 0x000fe20000000a00 */
[----:B------:R-:W-:Y:S01]  /*09e0*/  PRMT R0, RZ, 0x7610, R0 ;  /* 0x00007610ff007816 */ /* 0x000fe20000000000 */
[----:B------:R-:W-:Y:S01]  /*09f0*/  IMAD.MOV.U32 R23, RZ, RZ, -0x1 ;  /* 0xffffffffff177424 */ /* 0x000fe200078e00ff */
[----:B------:R-:W-:Y:S01]  /*0a00*/  ISETP.GE.U32.AND P0, PT, R22, UR4, PT ;  /* 0x0000000416007c0c */ /* 0x000fe2000bf06070 */
[----:B------:R0:W-:Y:S01]  /*0a10*/  STL [R1], R6 ;  /* 0x0000000601007387 */ /* 0x0001e20000100800 */
[----:B------:R-:W-:Y:S02]  /*0a20*/  IMAD.MOV.U32 R18, RZ, RZ, -0x1 ;  /* 0xffffffffff127424 */ /* 0x000fe400078e00ff */
[----:B------:R-:W-:-:S13]  /*0a30*/  ISETP.GE.U32.AND.EX P0, PT, R19, UR5, PT, P0 ;  /* 0x0000000513007c0c */ /* 0x000fda000bf06100 */
[----:B0-----:R-:W-:Y:S05]  /*0a40*/  @P0 BRA `(.L_x_8) ;  /* 0x0000000400340947 */ /* 0x001fea0003800000 */
[----:B------:R-:W0:Y:S01]  /*0a50*/  LDC.64 R24, c[0x0][0x628] ;  /* 0x00018a00ff187b82 */ /* 0x000e220000000a00 */
[----:B------:R-:W-:Y:S02]  /*0a60*/  IMAD.MOV.U32 R8, RZ, RZ, R22 ;  /* 0x000000ffff087224 */ /* 0x000fe400078e0016 */
[----:B------:R-:W-:-:S05]  /*0a70*/  IMAD.MOV.U32 R9, RZ, RZ, R19 ;  /* 0x000000ffff097224 */ /* 0x000fca00078e0013 */
[----:B------:R-:W1:Y:S08]  /*0a80*/  LDC R0, c[0x0][0x630] ;  /* 0x00018c00ff007b82 */ /* 0x000e700000000800 */
[----:B------:R-:W2:Y:S01]  /*0a90*/  LDC.64 R26, c[0x0][0x620] ;  /* 0x00018800ff1a7b82 */ /* 0x000ea20000000a00 */
[----:B0-----:R-:W-:-:S04]  /*0aa0*/  ISETP.NE.U32.AND P0, PT, R24, RZ, PT ;  /* 0x000000ff1800720c */ /* 0x001fc80003f05070 */
[----:B------:R-:W-:-:S13]  /*0ab0*/  ISETP.NE.AND.EX P0, PT, R25, RZ, PT, P0 ;  /* 0x000000ff1900720c */ /* 0x000fda0003f05300 */
[----:B-12---:R-:W-:Y:S05]  /*0ac0*/  @!P0 BRA `(.L_x_9) ;  /* 0x0000000000288947 */ /* 0x006fea0003800000 */
[----:B------:R-:W0:Y:S02]  /*0ad0*/  LDC R13, c[0x0][0x634] ;  /* 0x00018d00ff0d7b82 */ /* 0x000e240000000800 */
[----:B0-----:R-:W-:-:S05]  /*0ae0*/  IADD3 R13, P0, R22, R13, RZ ;  /* 0x0000000d160d7210 */ /* 0x001fca0007f1e0ff */
[----:B------:R-:W-:-:S04]  /*0af0*/  IMAD.X R15, RZ, RZ, R19, P0 ;  /* 0x000000ffff0f7224 */ /* 0x000fc800000e0613 */
[----:B------:R-:W-:-:S04]  /*0b00*/  IMAD.WIDE.U32 R8, R15, R24, RZ ;  /* 0x000000180f087225 */ /* 0x000fc800078e00ff */
[----:B------:R-:W-:-:S04]  /*0b10*/  IMAD.WIDE.U32 R10, P0, R13, R25, R8 ;  /* 0x000000190d0a7225 */ /* 0x000fc80007800008 */
[----:B------:R-:W-:-:S04]  /*0b20*/  IMAD.WIDE.U32 R8, R13, R24, RZ ;  /* 0x000000180d087225 */ /* 0x000fc800078e00ff */
[----:B------:R-:W-:Y:S01]  /*0b30*/  IMAD.X R13, RZ, RZ, RZ, P0 ;  /* 0x000000ffff0d7224 */ /* 0x000fe200000e06ff */
[----:B------:R-:W-:Y:S01]  /*0b40*/  IADD3 RZ, P0, R9, R10, RZ ;  /* 0x0000000a09ff7210 */ /* 0x000fe20007f1e0ff */
[----:B------:R-:W-:-:S04]  /*0b50*/  IMAD.MOV.U32 R12, RZ, RZ, R11 ;  /* 0x000000ffff0c7224 */ /* 0x000fc800078e000b */
[----:B------:R-:W-:-:S08]  /*0b60*/  IMAD.WIDE.U32.X R8, R15, R25, R12, P0 ;  /* 0x000000190f087225 */ /* 0x000fd000000e040c */
.L_x_9:
[----:B------:R-:W0:Y:S01]  /*0b70*/  LDC.64 R24, c[0x0][0x640] ;  /* 0x00019000ff187b82 */ /* 0x000e220000000a00 */
[-CC-:B------:R-:W-:Y:S01]  /*0b80*/  SHF.R.U64 R28, R8, R0.reuse, R9.reuse ;  /* 0x00000000081c7219 */ /* 0x180fe20000001209 */
[----:B------:R-:W-:Y:S01]  /*0b90*/  IMAD.MOV.U32 R18, RZ, RZ, R22 ;  /* 0x000000ffff127224 */ /* 0x000fe200078e0016 */
[----:B------:R-:W-:Y:S01]  /*0ba0*/  SHF.R.U32.HI R0, RZ, R0, R9 ;  /* 0x00000000ff007219 */ /* 0x000fe20000011609 */
[----:B------:R-:W-:Y:S01]  /*0bb0*/  IMAD.MOV.U32 R21, RZ, RZ, 0x1 ;  /* 0x00000001ff157424 */ /* 0x000fe200078e00ff */
[----:B------:R-:W-:-:S03]  /*0bc0*/  IADD3 R5, P0, RZ, -R28, RZ ;  /* 0x8000001cff057210 */ /* 0x000fc60007f1e0ff */
[----:B------:R-:W1:Y:S02]  /*0bd0*/  LDC R6, c[0x0][0x618] ;  /* 0x00018600ff067b82 */ /* 0x000e640000000800 */
[----:B------:R-:W-:-:S04]  /*0be0*/  IMAD.X R9, RZ, RZ, ~R0, P0 ;  /* 0x000000ffff097224 */ /* 0x000fc800000e0e00 */
[-C--:B------:R-:W-:Y:S02]  /*0bf0*/  IMAD R0, R9, R26.reuse, RZ ;  /* 0x0000001a09007224 */ /* 0x080fe400078e02ff */
[----:B------:R-:W2:Y:S01]  /*0c00*/  LDC R11, c[0x0][0x608] ;  /* 0x00018200ff0b7b82 */ /* 0x000ea20000000800 */
[----:B------:R-:W-:-:S04]  /*0c10*/  IMAD.WIDE.U32 R8, R5, R26, R18 ;  /* 0x0000001a05087225 */ /* 0x000fc800078e0012 */
[----:B------:R-:W-:Y:S02]  /*0c20*/  IMAD R5, R5, R27, R0 ;  /* 0x0000001b05057224 */ /* 0x000fe400078e0200 */
[----:B------:R-:W-:Y:S01]  /*0c30*/  IMAD R26, R7, R20, R4 ;  /* 0x00000014071a7224 */ /* 0x000fe200078e0204 */
[----:B------:R-:W3:Y:S01]  /*0c40*/  LDC R12, c[0x0][0x658] ;  /* 0x00019600ff0c7b82 */ /* 0x000ee20000000800 */
[----:B0-----:R-:W-:Y:S01]  /*0c50*/  ISETP.NE.U32.AND P0, PT, R24, RZ, PT ;  /* 0x000000ff1800720c */ /* 0x001fe20003f05070 */
[----:B------:R-:W-:Y:S02]  /*0c60*/  IMAD.IADD R5, R9, 0x1, R5 ;  /* 0x0000000109057824 */ /* 0x000fe400078e0205 */
[----:B------:R-:W-:Y:S01]  /*0c70*/  IMAD.MOV.U32 R9, RZ, RZ, -0x1 ;  /* 0xffffffffff097424 */ /* 0x000fe200078e00ff */
[----:B------:R-:W-:-:S03]  /*0c80*/  ISETP.NE.AND.EX P0, PT, R25, RZ, PT, P0 ;  /* 0x000000ff1900720c */ /* 0x000fc60003f05300 */
[----:B------:R-:W0:Y:S01]  /*0c90*/  LDC R15, c[0x0][0x600] ;  /* 0x00018000ff0f7b82 */ /* 0x000e220000000800 */
[-CC-:B-1----:R-:W-:Y:S02]  /*0ca0*/  SHF.R.U64 R13, R8, R6.reuse, R5.reuse ;  /* 0x00000006080d7219 */ /* 0x182fe40000001205 */
[----:B------:R-:W-:-:S05]  /*0cb0*/  SHF.R.U32.HI R0, RZ, R6, R5 ;  /* 0x00000006ff007219 */ /* 0x000fca0000011605 */
[----:B------:R-:W1:Y:S01]  /*0cc0*/  LDC R14, c[0x0][0x648] ;  /* 0x00019200ff0e7b82 */ /* 0x000e620000000800 */
[-CC-:B--2---:R-:W-:Y:S02]  /*0cd0*/  SHF.R.U64 R27, R13, R11.reuse, R0.reuse ;  /* 0x0000000b0d1b7219 */ /* 0x184fe40000001200 */
[----:B------:R-:W-:-:S05]  /*0ce0*/  SHF.R.U32.HI R5, RZ, R11, R0 ;  /* 0x0000000bff057219 */ /* 0x000fca0000011600 */
[----:B------:R-:W2:Y:S01]  /*0cf0*/  LDC R18, c[0x0][0x638] ;  /* 0x00018e00ff127b82 */ /* 0x000ea20000000800 */
[-CC-:B---3--:R-:W-:Y:S02]  /*0d00*/  SHF.R.U64 R20, R27, R12.reuse, R5.reuse ;  /* 0x0000000c1b147219 */ /* 0x188fe40000001205 */
[-C--:B------:R-:W-:Y:S02]  /*0d10*/  SHF.L.U32 R0, R9, R12.reuse, RZ ;  /* 0x0000000c09007219 */ /* 0x080fe400000006ff */
[----:B------:R-:W-:Y:S01]  /*0d20*/  SHF.R.U32.HI R5, RZ, R12, R5 ;  /* 0x0000000cff057219 */ /* 0x000fe20000011605 */
[----:B------:R-:W-:Y:S01]  /*0d30*/  IMAD.MOV.U32 R4, RZ, RZ, R20 ;  /* 0x000000ffff047224 */ /* 0x000fe200078e0014 */
[----:B------:R-:W-:Y:S01]  /*0d40*/  LOP3.LUT R10, RZ, R0, RZ, 0x33, !PT ;  /* 0x00000000ff0a7212 */ /* 0x000fe200078e33ff */
[----:B------:R-:W3:Y:S01]  /*0d50*/  LDC R23, c[0x0][0x610] ;  /* 0x00018400ff177b82 */ /* 0x000ee20000000800 */
[----:B------:R-:W-:Y:S05]  /*0d60*/  @!P0 BRA `(.L_x_10) ;  /* 0x0000000000288947 */ /* 0x000fea0003800000 */
[----:B------:R-:W4:Y:S02]  /*0d70*/  LDC R9, c[0x0][0x64c] ;  /* 0x00019300ff097b82 */ /* 0x000f240000000800 */
[----:B----4-:R-:W-:-:S05]  /*0d80*/  IADD3 R9, P0, R20, R9, RZ ;  /* 0x0000000914097210 */ /* 0x010fca0007f1e0ff */
        /* <DEDUP_REMOVED lines=8> */
.L_x_10:
[----:B-1----:R-:W-:Y:S01]  /*0e10*/  SHF.R.U64 R4, R4, R14, R5 ;  /* 0x0000000e04047219 */ /* 0x002fe20000001205 */
[----:B0-----:R-:W-:Y:S01]  /*0e20*/  VIADD R6, R15, 0xffffffff ;  /* 0xffffffff0f067836 */ /* 0x001fe20000000000 */
[----:B------:R-:W-:Y:S02]  /*0e30*/  SHF.L.U32 R0, R21, R12, RZ ;  /* 0x0000000c15007219 */ /* 0x000fe400000006ff */
[----:B------:R-:W-:Y:S01]  /*0e40*/  LOP3.LUT R5, R27, R10, RZ, 0xc0, !PT ;  /* 0x0000000a1b057212 */ /* 0x000fe200078ec0ff */
[----:B------:R-:W-:Y:S01]  /*0e50*/  IMAD.MOV R7, RZ, RZ, -R4 ;  /* 0x000000ffff077224 */ /* 0x000fe200078e0a04 */
[----:B------:R-:W-:Y:S02]  /*0e60*/  SEL R3, R3, R26, !P1 ;  /* 0x0000001a03037207 */ /* 0x000fe40004800000 */
[----:B------:R-:W-:Y:S01]  /*0e70*/  LOP3.LUT R6, R13, R6, RZ, 0xc0, !PT ;  /* 0x000000060d067212 */ /* 0x000fe200078ec0ff */
[----:B------:R-:W-:Y:S02]  /*0e80*/  IMAD R4, R0, R4, R5 ;  /* 0x0000000400047224 */ /* 0x000fe400078e0205 */
[----:B--2---:R-:W-:-:S02]  /*0e90*/  IMAD R0, R7, R18, R20 ;  /* 0x0000001207007224 */ /* 0x004fc400078e0214 */
[----:B---3--:R-:W-:Y:S02]  /*0ea0*/  IMAD R3, R4, R23, R3 ;  /* 0x0000001704037224 */ /* 0x008fe400078e0203 */
[----:B------:R-:W-:Y:S02]  /*0eb0*/  IMAD R4, R0, R15, R6 ;  /* 0x0000000f00047224 */ /* 0x000fe400078e0206 */
[----:B------:R-:W-:Y:S02]  /*0ec0*/  IMAD.MOV.U32 R5, RZ, RZ, 0x1 ;  /* 0x00000001ff057424 */ /* 0x000fe400078e00ff */
[----:B------:R-:W-:Y:S01]  /*0ed0*/  IMAD.MOV.U32 R18, RZ, RZ, R28 ;  /* 0x000000ffff127224 */ /* 0x000fe200078e001c */
[----:B------:R-:W-:Y:S02]  /*0ee0*/  SEL R23, R4, R3, !P1 ;  /* 0x0000000304177207 */ /* 0x000fe40004800000 */
[----:B------:R-:W-:Y:S02]  /*0ef0*/  SEL R3, R3, R4, !P1 ;  /* 0x0000000403037207 */ /* 0x000fe40004800000 */
[----:B------:R-:W-:-:S03]  /*0f00*/  PRMT R0, R5, 0x7610, R0 ;  /* 0x0000761005007816 */ /* 0x000fc60000000000 */
[----:B------:R0:W-:Y:S04]  /*0f10*/  STL [R1], R3 ;  /* 0x0000000301007387 */ /* 0x0001e80000100800 */
.L_x_8:
[----:B------:R-:W-:-:S08]  /*0f20*/  NOP ;  /* 0x0000000000007918 */ /* 0x000fd00000000000 */
[----:B------:R-:W1:Y:S02]  /*0f30*/  USETMAXREG.TRY_ALLOC.CTAPOOL UP0, 0xe8 ;  /* 0x000000e8000079c8 */ /* 0x000e640008000600 */
[----:B-1----:R-:W-:-:S13]  /*0f40*/  PLOP3.LUT P0, PT, PT, PT, UP0, 0x80, 0x0 ;  /* 0x000000000000781c */ /* 0x002fda0003f0f008 */
[----:B------:R-:W-:Y:S05]  /*0f50*/  @!P0 BRA `(.L_x_8) ;  /* 0xfffffffc00f08947 */ /* 0x000fea000383ffff */
[----:B------:R-:W-:Y:S01]  /*0f60*/  ULDC.64 UR4, c[0x0][0x598] ;  /* 0x0001660000047ab9 */ /* 0x000fe20000000a00 */
[----:B------:R-:W-:Y:S01]  /*0f70*/  ULDC.64 UR36, c[0x0][0x208] ;  /* 0x0000820000247ab9 */ /* 0x000fe20000000a00 */
[----:B------:R-:W-:-:S04]  /*0f80*/  ISETP.NE.U32.AND P0, PT, RZ, UR4, PT ;  /* 0x00000004ff007c0c */ /* 0x000fc8000bf05070 */
[----:B------:R-:W-:-:S13]  /*0f90*/  ISETP.NE.AND.EX P0, PT, RZ, UR5, PT, P0 ;  /* 0x00000005ff007c0c */ /* 0x000fda000bf05300 */
[----:B------:R-:W-:Y:S05]  /*0fa0*/  @!P0 BRA `(.L_x_11) ;  /* 0x00000000001c8947 */ /* 0x000fea0003800000 */
[----:B------:R-:W1:Y:S02]  /*0fb0*/  LDC.64 R4, c[0x0][0x598] ;  /* 0x00016600ff047b82 */ /* 0x000e640000000a00 */
[----:B-1----:R-:W2:Y:S02]  /*0fc0*/  LDG.E.64 R4, desc[UR36][R4.64] ;  /* 0x0000002404047981 */ /* 0x002ea4000c1e1b00 */
[----:B--2---:R-:W-:-:S04]  /*0fd0*/  ISETP.NE.U32.AND P0, PT, R4, RZ, PT ;  /* 0x000000ff0400720c */ /* 0x004fc80003f05070 */
[----:B------:R-:W-:-:S13]  /*0fe0*/  ISETP.NE.AND.EX P0, PT, R5, RZ, PT, P0 ;  /* 0x000000ff0500720c */ /* 0x000fda0003f05300 */
[----:B------:R-:W-:Y:S05]  /*0ff0*/  @!P0 BRA `(.L_x_11) ;  /* 0x0000000000088947 */ /* 0x000fea0003800000 */
[----:B------:R1:W5:Y:S01]  /*1000*/  LD.E R169, desc[UR36][R4.64] ;  /* 0x0000002404a97980 */ /* 0x000362000c101900 */
[----:B------:R-:W-:Y:S05]  /*1010*/  BRA `(.L_x_12) ;  /* 0x0000000000247947 */ /* 0x000fea0003800000 */
.L_x_11:
[----:B------:R-:W-:Y:S02]  /*1020*/  ULDC.64 UR4, c[0x0][0x588] ;  /* 0x0001620000047ab9 */ /* 0x000fe40000000a00 */
[----:B------:R-:W-:-:S04]  /*1030*/  ISETP.NE.U32.AND P0, PT, RZ, UR4, PT ;  /* 0x00000004ff007c0c */ /* 0x000fc8000bf05070 */
[----:B------:R-:W-:-:S13]  /*1040*/  ISETP.NE.AND.EX P0, PT, RZ, UR5, PT, P0 ;  /* 0x00000005ff007c0c */ /* 0x000fda000bf05300 */
[----:B------:R-:W-:Y:S05]  /*1050*/  @!P0 BRA `(.L_x_13) ;  /* 0x00000000000c8947 */ /* 0x000fea0003800000 */
[----:B------:R-:W1:Y:S02]  /*1060*/  LDC.64 R4, c[0x0][0x588] ;  /* 0x00016200ff047b82 */ /* 0x000e640000000a00 */
[----:B-1----:R2:W5:Y:S01]  /*1070*/  LDG.E R169, desc[UR36][R4.64] ;  /* 0x0000002404a97981 */ /* 0x002562000c1e1900 */
[----:B------:R-:W-:Y:S05]  /*1080*/  BRA `(.L_x_12) ;  /* 0x0000000000087947 */ /* 0x000fea0003800000 */
.L_x_13:
[----:B------:R-:W-:Y:S02]  /*1090*/  ULDC UR4, c[0x0][0x580] ;  /* 0x0001600000047ab9 */ /* 0x000fe40000000800 */
[----:B------:R-:W-:-:S07]  /*10a0*/  IMAD.U32 R169, RZ, RZ, UR4 ;  /* 0x00000004ffa97e24 */ /* 0x000fce000f8e00ff */
.L_x_12:
[----:B------:R-:W-:Y:S02]  /*10b0*/  ULDC.64 UR4, c[0x0][0x5a0] ;  /* 0x0001680000047ab9 */ /* 0x000fe40000000a00 */
[----:B------:R-:W-:-:S04]  /*10c0*/  ISETP.NE.U32.AND P0, PT, RZ, UR4, PT ;  /* 0x00000004ff007c0c */ /* 0x000fc8000bf05070 */
[----:B------:R-:W-:-:S13]  /*10d0*/  ISETP.NE.AND.EX P0, PT, RZ, UR5, PT, P0 ;  /* 0x00000005ff007c0c */ /* 0x000fda000bf05300 */
[----:B------:R-:W-:Y:S05]  /*10e0*/  @!P0 BRA `(.L_x_14) ;  /* 0x00000000001c8947 */ /* 0x000fea0003800000 */
[----:B-12---:R-:W1:Y:S02]  /*10f0*/  LDC.64 R4, c[0x0][0x5a0] ;  /* 0x00016800ff047b82 */ /* 0x006e640000000a00 */
[----:B-1----:R-:W2:Y:S02]  /*1100*/  LDG.E.64 R4, desc[UR36][R4.64] ;  /* 0x0000002404047981 */ /* 0x002ea4000c1e1b00 */
[----:B--2---:R-:W-:-:S04]  /*1110*/  ISETP.NE.U32.AND P0, PT, R4, RZ, PT ;  /* 0x000000ff0400720c */ /* 0x004fc80003f05070 */
[----:B------:R-:W-:-:S13]  /*1120*/  ISETP.NE.AND.EX P0, PT, R5, RZ, PT, P0 ;  /* 0x000000ff0500720c */ /* 0x000fda0003f05300 */
[----:B------:R-:W-:Y:S05]  /*1130*/  @!P0 BRA `(.L_x_14) ;  /* 0x0000000000088947 */ /* 0x000fea0003800000 */
[----:B------:R1:W5:Y:S01]  /*1140*/  LD.E R168, desc[UR36][R4.64] ;  /* 0x0000002404a87980 */ /* 0x000362000c101900 */
[----:B------:R-:W-:Y:S05]  /*1150*/  BRA `(.L_x_15) ;  /* 0x0000000000247947 */ /* 0x000fea0003800000 */
.L_x_14:
[----:B------:R-:W-:Y:S02]  /*1160*/  ULDC.64 UR4, c[0x0][0x590] ;  /* 0x0001640000047ab9 */ /* 0x000fe40000000a00 */
[----:B------:R-:W-:-:S04]  /*1170*/  ISETP.NE.U32.AND P0, PT, RZ, UR4, PT ;  /* 0x00000004ff007c0c */ /* 0x000fc8000bf05070 */
[----:B------:R-:W-:-:S13]  /*1180*/  ISETP.NE.AND.EX P0, PT, RZ, UR5, PT, P0 ;  /* 0x00000005ff007c0c */ /* 0x000fda000bf05300 */
[----:B------:R-:W-:Y:S05]  /*1190*/  @!P0 BRA `(.L_x_16) ;  /* 0x00000000000c8947 */ /* 0x000fea0003800000 */
[----:B-12---:R-:W1:Y:S02]  /*11a0*/  LDC.64 R4, c[0x0][0x590] ;  /* 0x00016400ff047b82 */ /* 0x006e640000000a00 */
[----:B-1----:R2:W5:Y:S01]  /*11b0*/  LDG.E R168, desc[UR36][R4.64] ;  /* 0x0000002404a87981 */ /* 0x002562000c1e1900 */
[----:B------:R-:W-:Y:S05]  /*11c0*/  BRA `(.L_x_15) ;  /* 0x0000000000087947 */ /* 0x000fea0003800000 */
.L_x_16:
[----:B------:R-:W-:Y:S02]  /*11d0*/  ULDC UR4, c[0x0][0x584] ;  /* 0x0001610000047ab9 */ /* 0x000fe40000000800 */
[----:B------:R-:W-:-:S07]  /*11e0*/  IMAD.U32 R168, RZ, RZ, UR4 ;  /* 0x00000004ffa87e24 */ /* 0x000fce000f8e00ff */
.L_x_15:
[----:B------:R-:W-:-:S13]  /*11f0*/  LOP3.LUT P0, RZ, R0, 0xff, RZ, 0xc0, !PT ;  /* 0x000000ff00ff7812 */ /* 0x000fda000780c0ff */
[----:B------:R-:W-:Y:S05]  /*1200*/  @!P0 EXIT ;  /* 0x000000000000894d */ /* 0x000fea0003800000 */
[----:B------:R-:W-:Y:S01]  /*1210*/  ULDC UR4, c[0x0][0x28c] ;  /* 0x0000a30000047ab9 */ /* 0x000fe20000000800 */
[----:B------:R-:W-:Y:S01]  /*1220*/  LOP3.LUT R172, R2, 0x1, RZ, 0xfc, !PT ;  /* 0x0000000102ac7812 */ /* 0x000fe200078efcff */
[----:B------:R-:W-:Y:S01]  /*1230*/  UIADD3 UR4, UR4, 0x1f, URZ ;  /* 0x0000001f04047890 */ /* 0x000fe2000fffe03f */
[----:B------:R-:W-:Y:S01]  /*1240*/  UMOV UR38, URZ ;  /* 0x0000003f00267c82 */ /* 0x000fe20008000000 */
[----:B------:R-:W-:Y:S02]  /*1250*/  UMOV UR39, URZ ;  /* 0x0000003f00277c82 */ /* 0x000fe40008000000 */
[----:B------:R-:W-:-:S04]  /*1260*/  USHF.R.S32.HI UR5, URZ, 0x1f, UR4 ;  /* 0x0000001f3f057899 */ /* 0x000fc80008011404 */
[----:B------:R-:W-:-:S04]  /*1270*/  ULEA.HI UR5, UR5, UR4, URZ, 0x5 ;  /* 0x0000000405057291 */ /* 0x000fc8000f8f283f */
[----:B------:R-:W-:-:S12]  /*1280*/  USHF.R.S32.HI UR40, URZ, 0x5, UR5 ;  /* 0x000000053f287899 */ /* 0x000fd80008011405 */
.L_x_276:
[----:B---3--:R-:W3:Y:S01]  /*1290*/  S2R R0, SR_TID.X ;  /* 0x0000000000007919 */ /* 0x008ee20000002100 */
[----:B----4-:R-:W4:Y:S01]  /*12a0*/  S2UR UR6, SR_CgaCtaId ;  /* 0x00000000000679c3 */ /* 0x010f220000008800 */
[----:B------:R-:W-:Y:S02]  /*12b0*/  UMOV UR41, 0x400 ;  /* 0x0000040000297882 */ /* 0x000fe40000000000 */
[----:B----4-:R-:W-:Y:S01]  /*12c0*/  ULEA UR41, UR6, UR41, 0x18 ;  /* 0x0000002906297291 */ /* 0x010fe2000f8ec03f */
[----:B---3--:R-:W-:-:S04]  /*12d0*/  LOP3.LUT R0, R0, 0x80, RZ, 0xc0, !PT ;  /* 0x0000008000007812 */ /* 0x008fc800078ec0ff */
[----:B------:R-:W-:-:S06]  /*12e0*/  SHF.R.U32.HI R0, RZ, 0x7, R0 ;  /* 0x00000007ff007819 */ /* 0x000fcc0000011600 */
[----:B------:R-:W3:Y:S02]  /*12f0*/  SHFL.IDX PT, R0, R0, RZ, 0x1f ;  /* 0x00001fff00007589 */ /* 0x000ee400000e0000 */
[----:B---3--:R-:W-:-:S13]  /*1300*/  R2UR UR4, R0 ;  /* 0x00000000000472ca */ /* 0x008fda00000e0000 */
[----:B------:R-:W-:-:S04]  /*1310*/  ULEA.HI UR5, UR4, UR4, URZ, 0x1 ;  /* 0x0000000404057291 */ /* 0x000fc8000f8f083f */
[----:B------:R-:W-:-:S04]  /*1320*/  ULOP3.LUT UR5, UR5, 0xffffe, URZ, 0xc0, !UPT ;  /* 0x000ffffe05057892 */ /* 0x000fc8000f8ec03f */
[----:B------:R-:W-:-:S03]  /*1330*/  UIADD3 UR5, UR4, -UR5, URZ ;  /* 0x8000000504057290 */ /* 0x000fc6000fffe03f */
[----:B------:R-:W-:Y:S01]  /*1340*/  ULDC UR4, c[0x0][0x28c] ;  /* 0x0000a30000047ab9 */ /* 0x000fe20000000800 */
[----:B------:R-:W-:Y:S01]  /*1350*/  ULEA UR5, UR5, UR41, 0xc ;  /* 0x0000002905057291 */ /* 0x000fe2000f8e603f */
[----:B------:R-:W-:-:S03]  /*1360*/  ISETP.LT.AND P0, PT, RZ, UR4, PT ;  /* 0x00000004ff007c0c */ /* 0x000fc6000bf01270 */
[----:B------:R-:W-:-:S04]  /*1370*/  UIADD3 UR5, UR5, 0x180, URZ ;  /* 0x0000018005057890 */ /* 0x000fc8000fffe03f */
[----:B------:R-:W-:-:S04]  /*1380*/  USHF.R.U32.HI UR5, URZ, 0x4, UR5 ;  /* 0x000000043f057899 */ /* 0x000fc80008011605 */
[----:B------:R-:W-:Y:S02]  /*1390*/  ULOP3.LUT UR42, UR5, 0x3fff, URZ, 0xc0, !UPT ;  /* 0x00003fff052a7892 */ /* 0x000fe4000f8ec03f */
[----:B-12---:R-:W-:Y:S10]  /*13a0*/  @P0 BRA `(.L_x_17) ;  /* 0x0000000000400947 */ /* 0x006ff40003800000 */
[----:B------:R-:W-:Y:S01]  /*13b0*/  MOV R0, 0x0 ;  /* 0x0000000000007802 */ /* 0x000fe20000000f00 */
[----:B------:R-:W-:Y:S01]  /*13c0*/  ULDC.64 UR4, c[0x4][0x68] ;  /* 0x01001a0000047ab9 */ /* 0x000fe20000000a00 */
[----:B------:R-:W-:Y:S01]  /*13d0*/  ULDC.64 UR6, c[0x4][0x8] ;  /* 0x0100020000067ab9 */ /* 0x000fe20000000a00 */
[----:B-12---:R-:W-:Y:S01]  /*13e0*/  IMAD.U32 R4, RZ, RZ, UR4 ;  /* 0x00000004ff047e24 */ /* 0x006fe2000f8e00ff */
[----:B------:R1:W2:Y:S01]  /*13f0*/  LDC.64 R14, c[0x4][R0] ;  /* 0x01000000000e7b82 */ /* 0x0002a20000000a00 */
[----:B------:R-:W-:Y:S01]  /*1400*/  IMAD.U32 R5, RZ, RZ, UR5 ;  /* 0x00000005ff057e24 */ /* 0x000fe2000f8e00ff */
[----:B------:R-:W-:Y:S01]  /*1410*/  ULDC.64 UR4, c[0x4][0x70] ;  /* 0x01001c0000047ab9 */ /* 0x000fe20000000a00 */
[----:B------:R-:W-:Y:S02]  /*1420*/  IMAD.U32 R10, RZ, RZ, UR6 ;  /* 0x00000006ff0a7e24 */ /* 0x000fe4000f8e00ff */
[----:B------:R-:W-:Y:S02]  /*1430*/  IMAD.U32 R6, RZ, RZ, UR4 ;  /* 0x00000004ff067e24 */ /* 0x000fe4000f8e00ff */
[----:B------:R-:W-:-:S02]  /*1440*/  IMAD.U32 R7, RZ, RZ, UR5 ;  /* 0x00000005ff077e24 */ /* 0x000fc4000f8e00ff */
[----:B------:R-:W-:Y:S02]  /*1450*/  IMAD.U32 R11, RZ, RZ, UR7 ;  /* 0x00000007ff0b7e24 */ /* 0x000fe4000f8e00ff */
[----:B------:R-:W-:Y:S02]  /*1460*/  IMAD.MOV.U32 R8, RZ, RZ, 0x1e1 ;  /* 0x000001e1ff087424 */ /* 0x000fe400078e00ff */
[----:B------:R-:W-:Y:S02]  /*1470*/  IMAD.MOV.U32 R12, RZ, RZ, 0x1 ;  /* 0x00000001ff0c7424 */ /* 0x000fe400078e00ff */
[----:B-1----:R-:W-:-:S07]  /*1480*/  IMAD.MOV.U32 R13, RZ, RZ, RZ ;  /* 0x000000ffff0d7224 */ /* 0x002fce00078e00ff */
[----:B------:R-:W-:-:S07]  /*1490*/  LEPC R20, `(.L_x_17) ;  /* 0x000000001014794e */ /* 0x000fce0000000000 */
[----:B0-2--5:R-:W-:Y:S05]  /*14a0*/  CALL.ABS.NOINC R14 ;  /* 0x000000000e007343 */ /* 0x025fea0003c00000 */
.L_x_17:
[----:B------:R-:W-:-:S13]  /*14b0*/  ISETP.NE.AND P0, PT, R172, 0x3, PT ;  /* 0x00000003ac00780c */ /* 0x000fda0003f05270 */
[----:B------:R-:W-:Y:S05]  /*14c0*/  @!P0 BRA `(.L_x_18) ;  /* 0x0000000000048947 */ /* 0x000fea0003800000 */
[----:B------:R-:W-:Y:S01]  /*14d0*/  BPT.TRAP 0x1 ;  /* 0x000000040000795c */ /* 0x000fe20000300000 */
.L_x_18:
[----:B0-----:R-:W-:Y:S02]  /*14e0*/  IMAD.U32 R3, RZ, RZ, UR39 ;  /* 0x00000027ff037e24 */ /* 0x001fe4000f8e00ff */
[----:B------:R-:W-:-:S03]  /*14f0*/  IMAD.U32 R0, RZ, RZ, UR38 ;  /* 0x00000026ff007e24 */ /* 0x000fc6000f8e00ff */
[----:B------:R-:W-:Y:S02]  /*1500*/  LEA R3, R3, UR41, 0x3 ;  /* 0x0000002903037c11 */ /* 0x000fe4000f8e18ff */
[----:B------:R-:W-:-:S04]  /*1510*/  SHF.L.U32 R0, R0, 0x1f, RZ ;  /* 0x0000001f00007819 */ /* 0x000fc800000006ff */
[----:B------:R0:W3:Y:S01]  /*1520*/  SYNCS.PHASECHK.TRANS64.TRYWAIT P1, [R3+URZ], R0 ;  /* 0x00000000030075a7 */ /* 0x0000e2000802017f */
[----:B------:R-:W-:Y:S05]  /*1530*/  @!P0 BRA `(.L_x_19) ;  /* 0x0000000000048947 */ /* 0x000fea0003800000 */
[----:B------:R-:W-:Y:S01]  /*1540*/  BPT.TRAP 0x1 ;  /* 0x000000040000795c */ /* 0x000fe20000300000 */
.L_x_19:
[----:B---3--:R-:W-:Y:S05]  /*1550*/  @P1 BRA `(.L_x_20) ;  /* 0x0000000000081947 */ /* 0x008fea0003800000 */
[----:B------:R-:W3:Y:S02]  /*1560*/  SYNCS.PHASECHK.TRANS64.TRYWAIT P1, [R3+URZ], R0 ;  /* 0x00000000030075a7 */ /* 0x000ee4000802017f */
[----:B---3--:R-:W-:Y:S05]  /*1570*/  @!P1 BRA `(.L_x_21) ;  /* 0x000000d400009947 */ /* 0x008fea0003800000 */
.L_x_20:
[----:B------:R-:W-:-:S04]  /*1580*/  UISETP.LT.AND UP0, UPT, UR40, 0x1, UPT ;  /* 0x000000012800788c */ /* 0x000fc8000bf01270 */
[----:B------:R-:W-:-:S06]  /*1590*/  USEL UR4, UR40, 0x1, UP0 ;  /* 0x0000000128047887 */ /* 0x000fcc0008000000 */
[----:B0--3--:R-:W-:Y:S01]  /*15a0*/  IMAD.U32 R0, RZ, RZ, UR4 ;  /* 0x00000004ff007e24 */ /* 0x009fe2000f8e00ff */
[----:B------:R-:W-:Y:S05]  /*15b0*/  WARPSYNC.ALL ;  /* 0x0000000000007948 */ /* 0x000fea0003800000 */
[----:B------:R-:W-:-:S04]  /*15c0*/  IADD3 R0, -R0, UR40, RZ ;  /* 0x0000002800007c10 */ /* 0x000fc8000fffe1ff */
[----:B------:R-:W-:Y:S01]  /*15d0*/  ISETP.GE.AND P1, PT, R0, 0x1, PT ;  /* 0x000000010000780c */ /* 0x000fe20003f26270 */
[----:B------:R-:W-:Y:S01]  /*15e0*/  UIADD3 UR4, UR41, 0x2a180, URZ ;  /* 0x0002a18029047890 */ /* 0x000fe2000fffe03f */
[----:B------:R-:W-:Y:S01]  /*15f0*/  WARPGROUP.ARRIVE ;  /* 0x00000000000079c5 */ /* 0x000fe20000000000 */
[----:B------:R-:W-:Y:S01]  /*1600*/  UMOV UR9, 0x80000020 ;  /* 0x8000002000097882 */ /* 0x000fe20000000000 */
[----:B------:R-:W-:Y:S01]  /*1610*/  UMOV UR11, 0x80000020 ;  /* 0x80000020000b7882 */ /* 0x000fe20000000000 */
[----:B------:R-:W-:-:S04]  /*1620*/  USHF.R.U32.HI UR4, URZ, 0x4, UR4 ;  /* 0x000000043f047899 */ /* 0x000fc80008011604 */
[----:B------:R-:W-:Y:S02]  /*1630*/  ULOP3.LUT UR5, UR4, 0x3fff, URZ, 0xc0, !UPT ;  /* 0x00003fff04057892 */ /* 0x000fe4000f8ec03f */
[----:B------:R-:W-:Y:S02]  /*1640*/  ULOP3.LUT UR4, UR42, 0x10000, URZ, 0xfc, !UPT ;  /* 0x000100002a047892 */ /* 0x000fe4000f8efc3f */
[----:B------:R-:W-:Y:S02]  /*1650*/  ULOP3.LUT UR5, UR5, 0x10000, URZ, 0xfc, !UPT ;  /* 0x0001000005057892 */ /* 0x000fe4000f8efc3f */
[----:B------:R-:W-:Y:S02]  /*1660*/  UIMAD UR6, UR39, 0x600, UR4 ;  /* 0x00000600270678a4 */ /* 0x000fe4000f8e0204 */
[----:B------:R-:W-:-:S05]  /*1670*/  UIMAD UR7, UR39, 0x180, UR5 ;  /* 0x00000180270778a4 */ /* 0x000fca000f8e0205 */
[----:B------:R-:W-:Y:S02]  /*1680*/  UMOV UR8, UR6 ;  /* 0x0000000600087c82 */ /* 0x000fe40008000000 */
[----:B------:R-:W-:Y:S02]  /*1690*/  UMOV UR10, UR7 ;  /* 0x00000007000a7c82 */ /* 0x000fe40008000000 */
[----:B------:R-:W-:Y:S01]  /*16a0*/  HGMMA.64x96x16.F32 R120, gdesc[UR8], RZ, !UPT, gsb0 ;  /* 0x01600000087879f0 */ /* 0x000fe2000c0008ff */
[----:B------:R-:W-:Y:S01]  /*16b0*/  UIADD3 UR8, UR6, 0x200, URZ ;  /* 0x0000020006087890 */ /* 0x000fe2000fffe03f */
[----:B------:R-:W-:Y:S01]  /*16c0*/  UMOV UR9, 0x80000020 ;  /* 0x8000002000097882 */ /* 0x000fe20000000000 */
[----:B------:R-:W-:Y:S02]  /*16d0*/  WARPGROUP.DEPBAR.LE gsb0, 0x0 ;  /* 0x00008000000079c5 */ /* 0x000fe40000010000 */
[----:B------:R-:W-:-:S06]  /*16e0*/  WARPGROUP.ARRIVE ;  /* 0x00000000000079c5 */ /* 0x000fcc0000000000 */
[----:B------:R-:W-:Y:S01]  /*16f0*/  HGMMA.64x96x16.F32 R72, gdesc[UR8], RZ, !UPT, gsb0 ;  /* 0x01600000084879f0 */ /* 0x000fe2000c0008ff */
[----:B------:R-:W-:Y:S01]  /*1700*/  UIADD3 UR8, UR6, 0x400, URZ ;  /* 0x0000040006087890 */ /* 0x000fe2000fffe03f */
[----:B------:R-:W-:Y:S01]  /*1710*/  UMOV UR9, 0x80000020 ;  /* 0x8000002000097882 */ /* 0x000fe20000000000 */
[----:B------:R-:W-:Y:S02]  /*1720*/  WARPGROUP.DEPBAR.LE gsb0, 0x0 ;  /* 0x00008000000079c5 */ /* 0x000fe40000010000 */
[----:B------:R-:W-:-:S06]  /*1730*/  WARPGROUP.ARRIVE ;  /* 0x00000000000079c5 */ /* 0x000fcc0000000000 */
[----:B------:R-:W-:Y:S01]  /*1740*/  HGMMA.64x96x16.F32 R24, gdesc[UR8], RZ, !UPT, gsb0 ;  /* 0x01600000081879f0 */ /* 0x000fe2000c0008ff */
[----:B------:R-:W-:Y:S02]  /*1750*/  UIADD3 UR8, UR6, 0x2, URZ ;  /* 0x0000000206087890 */ /* 0x000fe4000fffe03f */
[----:B------:R-:W-:Y:S01]  /*1760*/  UIADD3 UR10, UR7, 0x2, URZ ;  /* 0x00000002070a7890 */ /* 0x000fe2000fffe03f */
[----:B------:R-:W-:Y:S01]  /*1770*/  UMOV UR9, 0x80000020 ;  /* 0x8000002000097882 */ /* 0x000fe20000000000 */
[----:B------:R-:W-:Y:S01]  /*1780*/  UMOV UR11, 0x80000020 ;  /* 0x80000020000b7882 */ /* 0x000fe20000000000 */
[----:B------:R-:W-:Y:S02]  /*1790*/  WARPGROUP.DEPBAR.LE gsb0, 0x0 ;  /* 0x00008000000079c5 */ /* 0x000fe40000010000 */
[----:B------:R-:W-:-:S06]  /*17a0*/  WARPGROUP.ARRIVE ;  /* 0x00000000000079c5 */ /* 0x000fcc0000000000 */
[----:B------:R-:W-:Y:S01]  /*17b0*/  HGMMA.64x96x16.F32 R120, gdesc[UR8], R120, gsb0 ;  /* 0x01600000087879f0 */ /* 0x000fe20008000878 */
[----:B------:R-:W-:Y:S01]  /*17c0*/  UIADD3 UR8, UR6, 0x202, URZ ;  /* 0x0000020206087890 */ /* 0x000fe2000fffe03f */
        /* <DEDUP_REMOVED lines=8> */
[----:B------:R-:W-:Y:S03]  /*1850*/  HGMMA.64x96x16.F32 R24, gdesc[UR8], R24, gsb0 ;  /* 0x01600000081879f0 */ /* 0x000fe60008000818 */
[----:B------:R-:W-:Y:S02]  /*1860*/  WARPGROUP.DEPBAR.LE gsb0, 0x0 ;  /* 0x00008000000079c5 */ /* 0x000fe40000010000 */
[----:B------:R-:W-:Y:S05]  /*1870*/  @!P1 BRA `(.L_x_22) ;  /* 0x00000004002c9947 */ /* 0x000fea0003800000 */
[----:B------:R-:W-:Y:S01]  /*1880*/  UIADD3 UR6, UR39, 0x1, URZ ;  /* 0x0000000127067890 */ /* 0x000fe2000fffe03f */
[----:B------:R-:W-:Y:S02]  /*1890*/  IMAD.MOV.U32 R3, RZ, RZ, R0 ;  /* 0x000000ffff037224 */ /* 0x000fe400078e0000 */
[----:B-12---:R-:W-:Y:S01]  /*18a0*/  IMAD.U32 R4, RZ, RZ, UR39 ;  /* 0x00000027ff047e24 */ /* 0x006fe2000f8e00ff */
[----:B------:R-:W-:-:S04]  /*18b0*/  UISETP.NE.AND UP0, UPT, UR6, 0x7, UPT ;  /* 0x000000070600788c */ /* 0x000fc8000bf05270 */
[----:B------:R-:W-:Y:S02]  /*18c0*/  USEL UR7, URZ, 0x1, UP0 ;  /* 0x000000013f077887 */ /* 0x000fe40008000000 */
[----:B------:R-:W-:Y:S02]  /*18d0*/  USEL UR6, UR6, URZ, UP0 ;  /* 0x0000003f06067287 */ /* 0x000fe40008000000 */
[----:B------:R-:W-:-:S06]  /*18e0*/  ULOP3.LUT UR7, UR38, UR7, URZ, 0x3c, !UPT ;  /* 0x0000000726077292 */ /* 0x000fcc000f8e3c3f */
[----:B------:R-:W-:-:S07]  /*18f0*/  IMAD.U32 R7, RZ, RZ, UR7 ;  /* 0x00000007ff077e24 */ /* 0x000fce000f8e00ff */
.L_x_29:
[----:B------:R-:W-:Y:S05]  /*1900*/  @!P0 BRA `(.L_x_23) ;  /* 0x0000000000048947 */ /* 0x000fea0003800000 */
[----:B------:R-:W-:Y:S01]  /*1910*/  BPT.TRAP 0x1 ;  /* 0x000000040000795c */ /* 0x000fe20000300000 */
.L_x_23:
[----:B------:R-:W-:Y:S01]  /*1920*/  ULEA UR7, UR6, UR41, 0x3 ;  /* 0x0000002906077291 */ /* 0x000fe2000f8e183f */
[----:B------:R-:W-:-:S08]  /*1930*/  SHF.L.U32 R5, R7, 0x1f, RZ ;  /* 0x0000001f07057819 */ /* 0x000fd000000006ff */
[----:B------:R0:W1:Y:S01]  /*1940*/  SYNCS.PHASECHK.TRANS64.TRYWAIT P1, [UR7], R5 ;  /* 0x00000005ff0075a7 */ /* 0x0000620008020147 */
[----:B------:R-:W-:Y:S05]  /*1950*/  @!P0 BRA `(.L_x_24) ;  /* 0x0000000000048947 */ /* 0x000fea0003800000 */
[----:B------:R-:W-:Y:S01]  /*1960*/  BPT.TRAP 0x1 ;  /* 0x000000040000795c */ /* 0x000fe20000300000 */
.L_x_24:
[----:B-1----:R-:W-:Y:S05]  /*1970*/  @P1 BRA `(.L_x_25) ;  /* 0x0000000000081947 */ /* 0x002fea0003800000 */
[----:B------:R-:W1:Y:S02]  /*1980*/  SYNCS.PHASECHK.TRANS64.TRYWAIT P1, [UR7], R5 ;  /* 0x00000005ff0075a7 */ /* 0x000e640008020147 */
[----:B-1----:R-:W-:Y:S05]  /*1990*/  @!P1 BRA `(.L_x_26) ;  /* 0x000000d0000c9947 */ /* 0x002fea0003800000 */
.L_x_25:
[----:B------:R-:W-:Y:S01]  /*19a0*/  UIMAD UR7, UR6, 0x600, UR4 ;  /* 0x00000600060778a4 */ /* 0x000fe2000f8e0204 */
[----:B------:R-:W-:Y:S01]  /*19b0*/  WARPGROUP.ARRIVE ;  /* 0x00000000000079c5 */ /* 0x000fe20000000000 */
[----:B------:R-:W-:Y:S01]  /*19c0*/  UIMAD UR12, UR6, 0x180, UR5 ;  /* 0x00000180060c78a4 */ /* 0x000fe2000f8e0205 */
[----:B------:R-:W-:Y:S01]  /*19d0*/  UMOV UR9, 0x80000020 ;  /* 0x8000002000097882 */ /* 0x000fe20000000000 */
[----:B------:R-:W-:-:S03]  /*19e0*/  UMOV UR11, 0x80000020 ;  /* 0x80000020000b7882 */ /* 0x000fc60000000000 */
[----:B------:R-:W-:Y:S02]  /*19f0*/  UMOV UR8, UR7 ;  /* 0x0000000700087c82 */ /* 0x000fe40008000000 */
[----:B------:R-:W-:Y:S02]  /*1a00*/  UMOV UR10, UR12 ;  /* 0x0000000c000a7c82 */ /* 0x000fe40008000000 */
        /* <DEDUP_REMOVED lines=30> */
[----:B------:R-:W-:Y:S01]  /*1bf0*/  BPT.TRAP 0x1 ;  /* 0x000000040000795c */ /* 0x000fe20000300000 */
.L_x_27:
[----:B------:R-:W-:-:S13]  /*1c00*/  ISETP.NE.AND P1, PT, R16, RZ, PT ;  /* 0x000000ff1000720c */ /* 0x000fda0003f25270 */
[----:B01----:R-:W-:-:S05]  /*1c10*/  @P1 LEA R5, R4, UR41, 0x3 ;  /* 0x0000002904051c11 */ /* 0x003fca000f8e18ff */
[----:B------:R-:W-:-:S05]  /*1c20*/  @P1 VIADD R6, R5, 0x38 ;  /* 0x0000003805061836 */ /* 0x000fca0000000000 */
[----:B------:R-:W-:-:S04]  /*1c30*/  @P1 PRMT R6, R17, 0x654, R6 ;  /* 0x0000065411061816 */ /* 0x000fc80000000006 */
[----:B------:R0:W-:Y:S01]  /*1c40*/  @P1 SYNCS.ARRIVE.TRANS64.RED.A1T0 RZ, [R6+URZ], RZ ;  /* 0x000000ff06ff19a7 */ /* 0x0001e2000810043f */
[----:B------:R-:W-:-:S13]  /*1c50*/  ISETP.GT.U32.AND P1, PT, R2, 0x1, PT ;  /* 0x000000010200780c */ /* 0x000fda0003f24070 */
[----:B0-----:R-:W-:Y:S05]  /*1c60*/  @P1 BRA `(.L_x_28) ;  /* 0x0000000000041947 */ /* 0x001fea0003800000 */
[----:B------:R-:W-:Y:S01]  /*1c70*/  BPT.TRAP 0x1 ;  /* 0x000000040000795c */ /* 0x000fe20000300000 */
.L_x_28:
[----:B------:R-:W-:Y:S01]  /*1c80*/  UIADD3 UR6, UR6, 0x1, URZ ;  /* 0x0000000106067890 */ /* 0x000fe2000fffe03f */
[C---:B------:R-:W-:Y:S01]  /*1c90*/  ISETP.GT.AND P2, PT, R3.reuse, 0x1, PT ;  /* 0x000000010300780c */ /* 0x040fe20003f44270 */
[----:B------:R-:W-:Y:S02]  /*1ca0*/  VIADD R4, R4, 0x1 ;  /* 0x0000000104047836 */ /* 0x000fe40000000000 */
[----:B------:R-:W-:Y:S01]  /*1cb0*/  UISETP.NE.AND UP0, UPT, UR6, 0x7, UPT ;  /* 0x000000070600788c */ /* 0x000fe2000bf05270 */
[----:B------:R-:W-:Y:S02]  /*1cc0*/  VIADD R3, R3, 0xffffffff ;  /* 0xffffffff03037836 */ /* 0x000fe40000000000 */
[C---:B------:R-:W-:Y:S01]  /*1cd0*/  ISETP.NE.AND P1, PT, R4.reuse, 0x7, PT ;  /* 0x000000070400780c */ /* 0x040fe20003f25270 */
[----:B------:R-:W-:Y:S02]  /*1ce0*/  USEL UR7, URZ, 0x1, UP0 ;  /* 0x000000013f077887 */ /* 0x000fe40008000000 */
[----:B------:R-:W-:Y:S01]  /*1cf0*/  USEL UR6, UR6, URZ, UP0 ;  /* 0x0000003f06067287 */ /* 0x000fe20008000000 */
[----:B------:R-:W-:-:S03]  /*1d00*/  SEL R4, R4, RZ, P1 ;  /* 0x000000ff04047207 */ /* 0x000fc60000800000 */
[----:B------:R-:W-:Y:S01]  /*1d10*/  LOP3.LUT R7, R7, UR7, RZ, 0x3c, !PT ;  /* 0x0000000707077c12 */ /* 0x000fe2000f8e3cff */
[----:B------:R-:W-:Y:S07]  /*1d20*/  @P2 BRA `(.L_x_29) ;  /* 0xfffffff800f42947 */ /* 0x000fee000383ffff */
.L_x_22:
[----:B------:R-:W0:Y:S02]  /*1d30*/  LDC R3, c[0x0][0x28c] ;  /* 0x0000a300ff037b82 */ /* 0x000e240000000800 */
[----:B0-----:R-:W-:-:S13]  /*1d40*/  ISETP.GE.AND P1, PT, R3, 0x1, PT ;  /* 0x000000010300780c */ /* 0x001fda0003f26270 */
[----:B------:R-:W-:Y:S05]  /*1d50*/  @!P1 BRA `(.L_x_30) ;  /* 0x00000000004c9947 */ /* 0x000fea0003800000 */
[----:B------:R-:W-:Y:S05]  /*1d60*/  @!P0 BRA `(.L_x_31) ;  /* 0x0000000000048947 */ /* 0x000fea0003800000 */
[----:B------:R-:W-:Y:S01]  /*1d70*/  BPT.TRAP 0x1 ;  /* 0x000000040000795c */ /* 0x000fe20000300000 */
.L_x_31:
[----:B------:R-:W-:Y:S01]  /*1d80*/  ISETP.NE.AND P0, PT, R16, RZ, PT ;  /* 0x000000ff1000720c */ /* 0x000fe20003f05270 */
[----:B------:R-:W-:Y:S01]  /*1d90*/  BSSY B0, `(.L_x_32) ;  /* 0x000000d000007945 */ /* 0x000fe20003800000 */
[----:B------:R-:W-:-:S11]  /*1da0*/  ISETP.GT.U32.AND P1, PT, R2, 0x1, PT ;  /* 0x000000010200780c */ /* 0x000fd60003f24070 */
[----:B------:R-:W-:Y:S05]  /*1db0*/  @!P0 BRA `(.L_x_33) ;  /* 0x0000000000288947 */ /* 0x000fea0003800000 */
[----:B------:R-:W-:-:S04]  /*1dc0*/  VIADD R3, R0, UR39 ;  /* 0x0000002700037c36 */ /* 0x000fc80008000000 */
[----:B-12---:R-:W-:-:S04]  /*1dd0*/  IMAD.WIDE.U32 R4, R3, 0x24924925, RZ ;  /* 0x2492492503047825 */ /* 0x006fc800078e00ff */
[----:B------:R-:W-:-:S05]  /*1de0*/  IMAD.IADD R4, R3, 0x1, -R5 ;  /* 0x0000000103047824 */ /* 0x000fca00078e0a05 */
[----:B------:R-:W-:-:S04]  /*1df0*/  LEA.HI R4, R4, R5, RZ, 0x1f ;  /* 0x0000000504047211 */ /* 0x000fc800078ff8ff */
[----:B------:R-:W-:-:S05]  /*1e00*/  SHF.R.U32.HI R4, RZ, 0x2, R4 ;  /* 0x00000002ff047819 */ /* 0x000fca0000011604 */
[----:B------:R-:W-:-:S05]  /*1e10*/  IMAD R4, R4, -0x7, R3 ;  /* 0xfffffff904047824 */ /* 0x000fca00078e0203 */
[----:B------:R-:W-:-:S05]  /*1e20*/  LEA R4, R4, UR41, 0x3 ;  /* 0x0000002904047c11 */ /* 0x000fca000f8e18ff */
[----:B------:R-:W-:-:S05]  /*1e30*/  VIADD R4, R4, 0x38 ;  /* 0x0000003804047836 */ /* 0x000fca0000000000 */
[----:B------:R-:W-:-:S04]  /*1e40*/  PRMT R4, R17, 0x654, R4 ;  /* 0x0000065411047816 */ /* 0x000fc80000000004 */
[----:B------:R0:W-:Y:S03]  /*1e50*/  SYNCS.ARRIVE.TRANS64.RED.A1T0 RZ, [R4+URZ], RZ ;  /* 0x000000ff04ff79a7 */ /* 0x0001e6000810043f */
.L_x_33:
[----:B------:R-:W-:Y:S05]  /*1e60*/  BSYNC B0 ;  /* 0x0000000000007941 */ /* 0x000fea0003800000 */
.L_x_32:
[----:B------:R-:W-:Y:S05]  /*1e70*/  @P1 BRA `(.L_x_30) ;  /* 0x0000000000041947 */ /* 0x000fea0003800000 */
[----:B------:R-:W-:Y:S01]  /*1e80*/  BPT.TRAP 0x1 ;  /* 0x000000040000795c */ /* 0x000fe20000300000 */
.L_x_30:
[----:B------:R-:W3:Y:S01]  /*1e90*/  LDL.LU R7, [R1] ;  /* 0x0000000001077983 */ /* 0x000ee20000300800 */
[----:B------:R-:W4:Y:S01]  /*1ea0*/  LDC R6, c[0x0][0x288] ;  /* 0x0000a200ff067b82 */ /* 0x000f220000000800 */
[----:B------:R-:W0:Y:S01]  /*1eb0*/  S2R R9, SR_TID.X ;  /* 0x0000000000097919 */ /* 0x000e220000002100 */
[----:B------:R-:W-:Y:S01]  /*1ec0*/  IMAD R23, R23, 0x60, RZ ;  /* 0x0000006017177824 */ /* 0x000fe200078e02ff */
[----:B------:R-:W-:Y:S01]  /*1ed0*/  UIADD3 UR39, UR40, UR39, URZ ;  /* 0x0000002728277290 */ /* 0x000fe2000fffe03f */
[----:B------:R-:W-:Y:S01]  /*1ee0*/  ULDC UR7, c[0x0][0x284] ;  /* 0x0000a10000077ab9 */ /* 0x000fe20000000800 */
[----:B------:R-:W-:Y:S02]  /*1ef0*/  UISETP.GE.U32.AND UP1, UPT, UR40, 0x7, UPT ;  /* 0x000000072800788c */ /* 0x000fe4000bf26070 */
[----:B------:R-:W-:Y:S02]  /*1f00*/  UISETP.GT.U32.AND UP0, UPT, UR39, 0x6, UPT ;  /* 0x000000062700788c */ /* 0x000fe4000bf04070 */
[----:B------:R-:W-:Y:S01]  /*1f10*/  UIMAD.WIDE.U32 UR4, UR39, 0x24924925, URZ ;  /* 0x24924925270478a5 */ /* 0x000fe2000f8e003f */
[----:B------:R-:W-:Y:S01]  /*1f20*/  SHF.R.S32.HI R173, RZ, 0x1f, R18 ;  /* 0x0000001fffad7819 */ /* 0x000fe20000011412 */
[----:B------:R-:W-:Y:S01]  /*1f30*/  UISETP.LT.U32.AND UP0, UPT, UR40, 0x7, UP0 ;  /* 0x000000072800788c */ /* 0x000fe20008701070 */
[----:B------:R-:W-:Y:S01]  /*1f40*/  ULDC.64 UR8, c[0x0][0x5d0] ;  /* 0x0001740000087ab9 */ /* 0x000fe20000000a00 */
[----:B0-----:R-:W-:-:S02]  /*1f50*/  SHF.R.U32.HI R0, RZ, 0x2, R9 ;  /* 0x00000002ff007819 */ /* 0x001fc40000011609 */
[----:B-12---:R-:W-:Y:S02]  /*1f60*/  LOP3.LUT R4, R9, 0x60, RZ, 0xc0, !PT ;  /* 0x0000006009047812 */ /* 0x006fe400078ec0ff */
[----:B------:R-:W-:Y:S02]  /*1f70*/  SHF.R.U32.HI R5, RZ, 0x7, R9 ;  /* 0x00000007ff057819 */ /* 0x000fe40000011609 */
[----:B------:R-:W-:Y:S02]  /*1f80*/  LOP3.LUT R3, R0, 0x7, RZ, 0xc0, !PT ;  /* 0x0000000700037812 */ /* 0x000fe400078ec0ff */
[----:B------:R-:W-:Y:S02]  /*1f90*/  SHF.R.U32.HI R8, RZ, 0x1, R4 ;  /* 0x00000001ff087819 */ /* 0x000fe40000011604 */
[----:B------:R-:W-:Y:S02]  /*1fa0*/  LOP3.LUT R0, R5, 0x1, RZ, 0xc0, !PT ;  /* 0x0000000105007812 */ /* 0x000fe400078ec0ff */
[----:B------:R-:W-:Y:S01]  /*1fb0*/  IADD3 R5, RZ, -R8, -R3 ;  /* 0x80000008ff057210 */ /* 0x000fe20007ffe803 */
[----:B------:R-:W-:-:S02]  /*1fc0*/  IMAD.SHL.U32 R10, R9, 0x2, RZ ;  /* 0x00000002090a7824 */ /* 0x000fc400078e00ff */
[C---:B------:R-:W-:Y:S02]  /*1fd0*/  IMAD.SHL.U32 R4, R0.reuse, 0x40, RZ ;  /* 0x0000004000047824 */ /* 0x040fe400078e00ff */
[----:B------:R-:W-:Y:S01]  /*1fe0*/  IMAD R12, R0, -0x40, R5 ;  /* 0xffffffc0000c7824 */ /* 0x000fe200078e0205 */
[----:B------:R-:W-:Y:S02]  /*1ff0*/  LOP3.LUT R0, R9, 0x3, RZ, 0xc0, !PT ;  /* 0x0000000309007812 */ /* 0x000fe400078ec0ff */
[C---:B----4-:R-:W-:Y:S01]  /*2000*/  ISETP.GE.AND P0, PT, R23.reuse, R6, PT ;  /* 0x000000061700720c */ /* 0x050fe20003f06270 */
[----:B------:R-:W-:Y:S01]  /*2010*/  UIADD3 UR4, UR39, -UR5, URZ ;  /* 0x8000000527047290 */ /* 0x000fe2000fffe03f */
[----:B------:R-:W-:Y:S01]  /*2020*/  LOP3.LUT R10, R23, 0x6, R10, 0xf8, !PT ;  /* 0x00000006170a7812 */ /* 0x000fe200078ef80a */
[----:B------:R-:W-:Y:S02]  /*2030*/  USEL UR6, URZ, 0x1, !UP0 ;  /* 0x000000013f067887 */ /* 0x000fe4000c000000 */
[----:B------:R-:W-:Y:S01]  /*2040*/  ULEA.HI UR4, UR4, UR5, URZ, 0x1f ;  /* 0x0000000504047291 */ /* 0x000fe2000f8ff83f */
[----:B------:R-:W-:Y:S01]  /*2050*/  IMAD R5, R173, UR8, RZ ;  /* 0x00000008ad057c24 */ /* 0x000fe2000f8e02ff */
[----:B------:R-:W-:Y:S01]  /*2060*/  SHF.R.S32.HI R11, RZ, 0x1f, R10 ;  /* 0x0000001fff0b7819 */ /* 0x000fe2000001140a */
[----:B------:R-:W-:Y:S01]  /*2070*/  IMAD R0, R0, -0x2, R6 ;  /* 0xfffffffe00007824 */ /* 0x000fe200078e0206 */
[----:B------:R-:W-:Y:S01]  /*2080*/  ULOP3.LUT UR38, UR38, UR6, URZ, 0x3c, !UPT ;  /* 0x0000000626267292 */ /* 0x000fe2000f8e3c3f */
[----:B------:R-:W-:Y:S01]  /*2090*/  LOP3.LUT R3, R4, 0x40, R3, 0xe2, !PT ;  /* 0x0000004004037812 */ /* 0x000fe200078ee203 */
[----:B------:R-:W-:Y:S01]  /*20a0*/  USHF.R.U32.HI UR4, URZ, 0x2, UR4 ;  /* 0x000000023f047899 */ /* 0x000fe20008011604 */
[----:B------:R-:W-:-:S02]  /*20b0*/  IMAD R13, R18, UR9, R5 ;  /* 0x00000009120d7c24 */ /* 0x000fc4000f8e0205 */
[----:B------:R-:W-:Y:S01]  /*20c0*/  IMAD.WIDE.U32 R4, R18, UR8, R10 ;  /* 0x0000000812047c25 */ /* 0x000fe2000f8e000a */
[----:B------:R-:W-:Y:S02]  /*20d0*/  @UP1 ULOP3.LUT UR38, UR38, 0x1, UR4, 0x78, !UPT ;  /* 0x0000000126261892 */ /* 0x000fe4000f8e7804 */
[----:B------:R-:W-:Y:S01]  /*20e0*/  UIMAD UR39, UR4, -0x7, UR39 ;  /* 0xfffffff9042778a4 */ /* 0x000fe2000f8e0227 */
[----:B------:R-:W-:Y:S02]  /*20f0*/  IMAD.IADD R5, R5, 0x1, R13 ;  /* 0x0000000105057824 */ /* 0x000fe400078e020d */
[----:B---3--:R-:W-:-:S05]  /*2100*/  IMAD R9, R7, 0x180, RZ ;  /* 0x0000018007097824 */ /* 0x008fca00078e02ff */
[----:B------:R-:W-:Y:S01]  /*2110*/  ISETP.GE.OR P0, PT, R9, UR7, P0 ;  /* 0x0000000709007c0c */ /* 0x000fe20008706670 */
[----:B------:R-:W-:Y:S01]  /*2120*/  IMAD.WIDE R6, R7, 0x180, RZ ;  /* 0x0000018007067825 */ /* 0x000fe200078e02ff */
[----:B------:R-:W-:Y:S02]  /*2130*/  IADD3 R12, -R9, UR7, R12 ;  /* 0x00000007090c7c10 */ /* 0x000fe4000fffe10c */
[----:B------:R-:W-:Y:S01]  /*2140*/  LOP3.LUT R183, R6, R3, R8, 0xfe, !PT ;  /* 0x0000000306b77212 */ /* 0x000fe200078efe08 */
[----:B------:R-:W-:Y:S02]  /*2150*/  IMAD.IADD R3, R0, 0x1, -R23 ;  /* 0x0000000100037824 */ /* 0x000fe400078e0a17 */
[----:B------:R-:W-:-:S06]  /*2160*/  IMAD.MOV.U32 R0, RZ, RZ, -0x1 ;  /* 0xffffffffff007424 */ /* 0x000fcc00078e00ff */
[----:B------:R-:W-:Y:S05]  /*2170*/  @P0 BRA `(.L_x_34) ;  /* 0x000000a800540947 */ /* 0x000fea0003800000 */
[----:B------:R-:W0:Y:S01]  /*2180*/  LDC.64 R20, c[0x0][0x5c8] ;  /* 0x00017200ff147b82 */ /* 0x000e220000000a00 */
[----:B-----5:R-:W-:Y:S01]  /*2190*/  FSETP.NEU.AND P0, PT, R168, RZ, PT ;  /* 0x000000ffa800720b */ /* 0x020fe20003f0d000 */
[----:B------:R-:W-:Y:S01]  /*21a0*/  BSSY B0, `(.L_x_34) ;  /* 0x0000a92000007945 */ /* 0x000fe20003800000 */
[----:B------:R-:W-:-:S04]  /*21b0*/  ISETP.GT.AND P1, PT, R12, RZ, PT ;  /* 0x000000ff0c00720c */ /* 0x000fc80003f24270 */
[----:B------:R-:W-:Y:S01]  /*21c0*/  ISETP.GT.AND P2, PT, R3, RZ, P1 ;  /* 0x000000ff0300720c */ /* 0x000fe20000f44270 */
[-C--:B0-----:R-:W-:Y:S02]  /*21d0*/  IMAD R8, R7, R20.reuse, RZ ;  /* 0x0000001407087224 */ /* 0x081fe400078e02ff */
[----:B------:R-:W-:-:S04]  /*21e0*/  IMAD.WIDE.U32 R170, R183, R20, R4 ;  /* 0x00000014b7aa7225 */ /* 0x000fc800078e0004 */
[----:B------:R-:W-:-:S04]  /*21f0*/  IMAD R5, R183, R21, R8 ;  /* 0x00000015b7057224 */ /* 0x000fc800078e0208 */
[----:B------:R-:W-:Y:S01]  /*2200*/  IMAD.IADD R23, R171, 0x1, R5 ;  /* 0x00000001ab177824 */ /* 0x000fe200078e0205 */
[----:B------:R-:W-:Y:S06]  /*2210*/  @!P0 BRA `(.L_x_35) ;  /* 0x0000007400008947 */ /* 0x000fec0003800000 */
[----:B------:R-:W0:Y:S01]  /*2220*/  LDC.64 R176, c[0x0][0x5b8] ;  /* 0x00016e00ffb07b82 */ /* 0x000e220000000a00 */
[----:B------:R-:W-:-:S07]  /*2230*/  ULDC.64 UR4, c[0x0][0x5c0] ;  /* 0x0001700000047ab9 */ /* 0x000fce0000000a00 */
[----:B------:R-:W1:Y:S08]  /*2240*/  LDC.64 R14, c[0x0][0x5b0] ;  /* 0x00016c00ff0e7b82 */ /* 0x000e700000000a00 */
[----:B------:R-:W2:Y:S01]  /*2250*/  LDC.64 R174, c[0x0][0x5a8] ;  /* 0x00016a00ffae7b82 */ /* 0x000ea20000000a00 */
[-C--:B0-----:R-:W-:Y:S02]  /*2260*/  IMAD R4, R173, R176.reuse, RZ ;  /* 0x000000b0ad047224 */ /* 0x081fe400078e02ff */
[----:B------:R-:W-:-:S04]  /*2270*/  IMAD.WIDE.U32 R178, R18, R176, R10 ;  /* 0x000000b012b27225 */ /* 0x000fc800078e000a */
[----:B------:R-:W-:Y:S02]  /*2280*/  IMAD R177, R18, R177, R4 ;  /* 0x000000b112b17224 */ /* 0x000fe400078e0204 */
[-C--:B-1----:R-:W-:Y:S02]  /*2290*/  IMAD R6, R7, R14.reuse, RZ ;  /* 0x0000000e07067224 */ /* 0x082fe400078e02ff */
[----:B------:R-:W-:Y:S02]  /*22a0*/  IMAD.IADD R9, R179, 0x1, R177 ;  /* 0x00000001b3097824 */ /* 0x000fe400078e02b1 */
[----:B------:R-:W-:Y:S02]  /*22b0*/  IMAD.MOV.U32 R8, RZ, RZ, R178 ;  /* 0x000000ffff087224 */ /* 0x000fe400078e00b2 */
[C---:B------:R-:W-:Y:S02]  /*22c0*/  IMAD R173, R183.reuse, R15, R6 ;  /* 0x0000000fb7ad7224 */ /* 0x040fe400078e0206 */
[----:B------:R-:W-:-:S04]  /*22d0*/  IMAD.WIDE.U32 R4, R183, R14, R8 ;  /* 0x0000000eb7047225 */ /* 0x000fc800078e0008 */
[----:B------:R-:W-:Y:S01]  /*22e0*/  IMAD.IADD R5, R5, 0x1, R173 ;  /* 0x0000000105057824 */ /* 0x000fe200078e02ad */
[----:B--2---:R-:W-:-:S04]  /*22f0*/  LEA R6, P0, R4, R174, 0x1 ;  /* 0x000000ae04067211 */ /* 0x004fc800078008ff */
[----:B------:R-:W-:-:S05]  /*2300*/  LEA.HI.X R7, R4, R175, R5, 0x1, P0 ;  /* 0x000000af04077211 */ /* 0x000fca00000f0c05 */
[----:B------:R-:W2:Y:S01]  /*2310*/  @P2 LDG.E.LTC128B.U16 R13, desc[UR36][R6.64] ;  /* 0x00000024060d2981 */ /* 0x000ea2000c1e1520 */
[----:B------:R-:W-:Y:S01]  /*2320*/  LEA R4, P0, R170, UR4, 0x1 ;  /* 0x00000004aa047c11 */ /* 0x000fe2000f8008ff */
[----:B------:R-:W-:Y:S01]  /*2330*/  IMAD.WIDE.U32 R180, R183, R14, R10 ;  /* 0x0000000eb7b47225 */ /* 0x000fe200078e000a */
[----:B------:R-:W-:Y:S01]  /*2340*/  ISETP.GT.AND P3, PT, R3, 0x1, P1 ;  /* 0x000000010300780c */ /* 0x000fe20000f64270 */
[----:B------:R-:W-:Y:S02]  /*2350*/  BSSY B1, `(.L_x_36) ;  /* 0x0000010000017945 */ /* 0x000fe40003800000 */
[----:B------:R-:W-:Y:S02]  /*2360*/  IMAD.IADD R181, R173, 0x1, R181 ;  /* 0x00000001adb57824 */ /* 0x000fe400078e02b5 */
[----:B------:R-:W-:-:S04]  /*2370*/  IMAD.WIDE.U32 R180, R18, R176, R180 ;  /* 0x000000b012b47225 */ /* 0x000fc800078e00b4 */
[----:B--2---:R-:W-:-:S05]  /*2380*/  HADD2.F32 R5, -RZ, R13.H0_H0 ;  /* 0x2000000dff057230 */ /* 0x004fca0000004100 */
[----:B------:R-:W-:-:S04]  /*2390*/  FMUL R5, R5, R168 ;  /* 0x000000a805057220 */ /* 0x000fc80000400000 */
[----:B------:R-:W-:-:S05]  /*23a0*/  FFMA R5, R120, R169, R5 ;  /* 0x000000a978057223 */ /* 0x000fca0000000005 */
[----:B------:R-:W-:Y:S02]  /*23b0*/  F2FP.F16.F32.PACK_AB R120, RZ, R5 ;  /* 0x00000005ff78723e */ /* 0x000fe400000000ff */
[----:B------:R-:W-:Y:S01]  /*23c0*/  LEA.HI.X R5, R170, UR5, R23, 0x1, P0 ;  /* 0x00000005aa057c11 */ /* 0x000fe200080f0c17 */
[----:B------:R-:W-:Y:S01]  /*23d0*/  IMAD.IADD R23, R177, 0x1, R181 ;  /* 0x00000001b1177824 */ /* 0x000fe200078e02b5 */
[----:B------:R-:W-:Y:S02]  /*23e0*/  LEA R170, P0, R180, R174, 0x1 ;  /* 0x000000aeb4aa7211 */ /* 0x000fe400078008ff */
[----:B------:R-:W-:Y:S01]  /*23f0*/  SHF.L.U64.HI R181, R14, 0x3, R15 ;  /* 0x000000030eb57819 */ /* 0x000fe2000001020f */
[----:B------:R0:W-:Y:S01]  /*2400*/  @P2 STG.E.U16 desc[UR36][R4.64], R120 ;  /* 0x0000007804002986 */ /* 0x0001e2000c101524 */
[----:B------:R-:W-:Y:S01]  /*2410*/  LEA.HI.X R171, R180, R175, R23, 0x1, P0 ;  /* 0x000000afb4ab7211 */ /* 0x000fe200000f0c17 */
[----:B------:R-:W-:Y:S01]  /*2420*/  IMAD.SHL.U32 R180, R14, 0x8, RZ ;  /* 0x000000080eb47824 */ /* 0x000fe200078e00ff */
[----:B------:R-:W-:Y:S07]  /*2430*/  @!P3 BRA `(.L_x_37) ;  /* 0x000000000004b947 */ /* 0x000fee0003800000 */
[----:B------:R1:W5:Y:S02]  /*2440*/  LDG.E.LTC128B.U16 R13, desc[UR36][R170.64+0x2] ;  /* 0x00000224aa0d7981 */ /* 0x000364000c1e1520 */
.L_x_37:
[----:B------:R-:W-:Y:S05]  /*2450*/  BSYNC B1 ;  /* 0x0000000000017941 */ /* 0x000fea0003800000 */
.L_x_36:
[----:B-----5:R-:W-:Y:S01]  /*2460*/  HADD2.F32 R23, -RZ, R13.H0_H0 ;  /* 0x2000000dff177230 */ /* 0x020fe20000004100 */
[----:B------:R-:W-:Y:S01]  /*2470*/  ISETP.GT.AND P0, PT, R12, 0x8, PT ;  /* 0x000000080c00780c */ /* 0x000fe20003f04270 */
[----:B------:R-:W-:-:S04]  /*2480*/  IMAD.WIDE.U32 R180, R183, R14, R180 ;  /* 0x0000000eb7b47225 */ /* 0x000fc800078e00b4 */
[----:B------:R-:W-:Y:S01]  /*2490*/  FMUL R8, R23, R168 ;  /* 0x000000a817087220 */ /* 0x000fe20000400000 */
[----:B------:R-:W-:Y:S01]  /*24a0*/  IMAD.IADD R173, R173, 0x1, R181 ;  /* 0x00000001adad7824 */ /* 0x000fe200078e02b5 */
[----:B------:R-:W-:Y:S02]  /*24b0*/  IADD3 R178, P4, R178, R180, RZ ;  /* 0x000000b4b2b27210 */ /* 0x000fe40007f9e0ff */
[----:B------:R-:W-:Y:S01]  /*24c0*/  ISETP.GT.AND P2, PT, R3, RZ, P0 ;  /* 0x000000ff0300720c */ /* 0x000fe20000744270 */
[----:B------:R-:W-:Y:S01]  /*24d0*/  FFMA R121, R121, R169, R8 ;  /* 0x000000a979797223 */ /* 0x000fe20000000008 */
[----:B------:R-:W-:Y:S01]  /*24e0*/  PRMT R23, R13, 0x7610, R23 ;  /* 0x000076100d177816 */ /* 0x000fe20000000017 */
[----:B------:R-:W-:Y:S01]  /*24f0*/  IMAD.X R9, R173, 0x1, R9, P4 ;  /* 0x00000001ad097824 */ /* 0x000fe200020e0609 */
[----:B------:R-:W-:Y:S02]  /*2500*/  LEA R8, P4, R178, R174, 0x1 ;  /* 0x000000aeb2087211 */ /* 0x000fe400078808ff */
[----:B------:R-:W-:-:S02]  /*2510*/  F2FP.F16.F32.PACK_AB R121, RZ, R121 ;  /* 0x00000079ff79723e */ /* 0x000fc400000000ff */
[----:B------:R-:W-:-:S03]  /*2520*/  LEA.HI.X R9, R178, R175, R9, 0x1, P4 ;  /* 0x000000afb2097211 */ /* 0x000fc600020f0c09 */
[----:B------:R2:W-:Y:S04]  /*2530*/  @P3 STG.E.U16 desc[UR36][R4.64+0x2], R121 ;  /* 0x0000027904003986 */ /* 0x0005e8000c101524 */
[----:B------:R-:W3:Y:S01]  /*2540*/  @P2 LDG.E.LTC128B.U16 R23, desc[UR36][R8.64] ;  /* 0x0000002408172981 */ /* 0x000ee2000c1e1520 */
[----:B------:R-:W-:Y:S01]  /*2550*/  IADD3 R178, P3, R10, R180, RZ ;  /* 0x000000b40ab27210 */ /* 0x000fe20007f7e0ff */
[----:B------:R-:W-:Y:S01]  /*2560*/  BSSY B1, `(.L_x_38) ;  /* 0x0000011000017945 */ /* 0x000fe20003800000 */
[----:B------:R-:W-:-:S03]  /*2570*/  LEA R10, P4, R20, R4, 0x4 ;  /* 0x00000004140a7211 */ /* 0x000fc600078820ff */
[----:B------:R-:W-:Y:S01]  /*2580*/  IMAD.X R179, R11, 0x1, R173, P3 ;  /* 0x000000010bb37824 */ /* 0x000fe200018e06ad */
[----:B------:R-:W-:Y:S02]  /*2590*/  SHF.L.U64.HI R11, R20, 0x4, R21 ;  /* 0x00000004140b7819 */ /* 0x000fe40000010215 */
[----:B------:R-:W-:Y:S01]  /*25a0*/  ISETP.GT.AND P3, PT, R3, 0x1, P0 ;  /* 0x000000010300780c */ /* 0x000fe20000764270 */
[----:B------:R-:W-:-:S04]  /*25b0*/  IMAD.WIDE.U32 R178, R18, R176, R178 ;  /* 0x000000b012b27225 */ /* 0x000fc800078e00b2 */
[----:B------:R-:W-:Y:S01]  /*25c0*/  IMAD.X R11, R11, 0x1, R5, P4 ;  /* 0x000000010b0b7824 */ /* 0x000fe200020e0605 */
[----:B0-----:R-:W-:Y:S01]  /*25d0*/  LEA R120, P5, R178, R174, 0x1 ;  /* 0x000000aeb2787211 */ /* 0x001fe200078a08ff */
[----:B------:R-:W-:-:S05]  /*25e0*/  IMAD.IADD R177, R177, 0x1, R179 ;  /* 0x00000001b1b17824 */ /* 0x000fca00078e02b3 */
[----:B--2---:R-:W-:Y:S01]  /*25f0*/  LEA.HI.X R121, R178, R175, R177, 0x1, P5 ;  /* 0x000000afb2797211 */ /* 0x004fe200028f0cb1 */
[----:B---3--:R-:W-:-:S05]  /*2600*/  HADD2.F32 R13, -RZ, R23.H0_H0 ;  /* 0x20000017ff0d7230 */ /* 0x008fca0000004100 */
[----:B------:R-:W-:-:S04]  /*2610*/  FMUL R13, R13, R168 ;  /* 0x000000a80d0d7220 */ /* 0x000fc80000400000 */
[----:B------:R-:W-:-:S05]  /*2620*/  FFMA R13, R122, R169, R13 ;  /* 0x000000a97a0d7223 */ /* 0x000fca000000000d */
[----:B------:R-:W-:-:S05]  /*2630*/  F2FP.F16.F32.PACK_AB R13, RZ, R13 ;  /* 0x0000000dff0d723e */ /* 0x000fca00000000ff */
[----:B------:R0:W-:Y:S01]  /*2640*/  @P2 STG.E.U16 desc[UR36][R10.64], R13 ;  /* 0x0000000d0a002986 */ /* 0x0001e2000c101524 */
[----:B------:R-:W-:Y:S05]  /*2650*/  @!P3 BRA `(.L_x_39) ;  /* 0x000000000004b947 */ /* 0x000fea0003800000 */
[----:B------:R2:W5:Y:S02]  /*2660*/  LDG.E.LTC128B.U16 R23, desc[UR36][R120.64+0x2] ;  /* 0x0000022478177981 */ /* 0x000564000c1e1520 */
.L_x_39:
[----:B------:R-:W-:Y:S05]  /*2670*/  BSYNC B1 ;  /* 0x0000000000017941 */ /* 0x000fea0003800000 */
.L_x_38:
[----:B0----5:R-:W-:Y:S01]  /*2680*/  HADD2.F32 R13, -RZ, R23.H0_H0 ;  /* 0x20000017ff0d7230 */ /* 0x021fe20000004100 */
[----:B------:R-:W-:Y:S01]  /*2690*/  ISETP.GT.AND P2, PT, R3, 0x8, P1 ;  /* 0x000000080300780c */ /* 0x000fe20000f44270 */
[----:B------:R-:W-:Y:S03]  /*26a0*/  BSSY B1, `(.L_x_40) ;  /* 0x0000007000017945 */ /* 0x000fe60003800000 */
[----:B------:R-:W-:-:S04]  /*26b0*/  FMUL R18, R13, R168 ;  /* 0x000000a80d127220 */ /* 0x000fc80000400000 */
[----:B------:R-:W-:-:S05]  /*26c0*/  FFMA R18, R123, R169, R18 ;  /* 0x000000a97b127223 */ /* 0x000fca0000000012 */
[----:B------:R-:W-:-:S05]  /*26d0*/  F2FP.F16.F32.PACK_AB R18, RZ, R18 ;  /* 0x00000012ff12723e */ /* 0x000fca00000000ff */
[----:B------:R0:W-:Y:S01]  /*26e0*/  @P3 STG.E.U16 desc[UR36][R10.64+0x2], R18 ;  /* 0x000002120a003986 */ /* 0x0001e2000c101524 */
[----:B------:R-:W-:Y:S05]  /*26f0*/  @!P2 BRA `(.L_x_41) ;  /* 0x000000000004a947 */ /* 0x000fea0003800000 */
[----:B------:R3:W5:Y:S02]  /*2700*/  LDG.E.LTC128B.U16 R23, desc[UR36][R170.64+0x10] ;  /* 0x00001024aa177981 */ /* 0x000764000c1e1520 */
.L_x_41:
[----:B------:R-:W-:Y:S05]  /*2710*/  BSYNC B1 ;  /* 0x0000000000017941 */ /* 0x000fea0003800000 */
.L_x_40:
[----:B-----5:R-:W-:Y:S01]  /*2720*/  HADD2.F32 R13, -RZ, R23.H0_H0 ;  /* 0x20000017ff0d7230 */ /* 0x020fe20000004100 */
        /* <DEDUP_REMOVED lines=8> */
.L_x_43:
[----:B------:R-:W-:Y:S05]  /*27b0*/  BSYNC B1 ;  /* 0x0000000000017941 */ /* 0x000fea0003800000 */
.L_x_42:
[----:B----45:R-:W-:Y:S01]  /*27c0*/  HADD2.F32 R13, -RZ, R23.H0_H0 ;  /* 0x20000017ff0d7230 */ /* 0x030fe20000004100 */
[----:B------:R-:W-:Y:S01]  /*27d0*/  ISETP.GT.AND P2, PT, R3, 0x8, P0 ;  /* 0x000000080300780c */ /* 0x000fe20000744270 */
[----:B------:R-:W-:Y:S03]  /*27e0*/  BSSY B1, `(.L_x_44) ;  /* 0x0000007000017945 */ /* 0x000fe60003800000 */
[----:B0-----:R-:W-:-:S04]  /*27f0*/  FMUL R18, R13, R168 ;  /* 0x000000a80d127220 */ /* 0x001fc80000400000 */
[----:B------:R-:W-:-:S05]  /*2800*/  FFMA R18, R125, R169, R18 ;  /* 0x000000a97d127223 */ /* 0x000fca0000000012 */
[----:B------:R-:W-:-:S05]  /*2810*/  F2FP.F16.F32.PACK_AB R18, RZ, R18 ;  /* 0x00000012ff12723e */ /* 0x000fca00000000ff */
[----:B------:R0:W-:Y:S01]  /*2820*/  @P3 STG.E.U16 desc[UR36][R4.64+0x12], R18 ;  /* 0x0000121204003986 */ /* 0x0001e2000c101524 */
[----:B------:R-:W-:Y:S05]  /*2830*/  @!P2 BRA `(.L_x_45) ;  /* 0x000000000004a947 */ /* 0x000fea0003800000 */
[----:B------:R4:W5:Y:S02]  /*2840*/  LDG.E.LTC128B.U16 R23, desc[UR36][R120.64+0x10] ;  /* 0x0000102478177981 */ /* 0x000964000c1e1520 */
.L_x_45:
[----:B------:R-:W-:Y:S05]  /*2850*/  BSYNC B1 ;  /* 0x0000000000017941 */ /* 0x000fea0003800000 */
.L_x_44:
        /* <DEDUP_REMOVED lines=9> */
.L_x_47:
[----:B------:R-:W-:Y:S05]  /*28f0*/  BSYNC B1 ;  /* 0x0000000000017941 */ /* 0x000fea0003800000 */
.L_x_46:
        /* <DEDUP_REMOVED lines=9> */
.L_x_49:
[----:B------:R-:W-:Y:S05]  /*2990*/  BSYNC B1 ;  /* 0x0000000000017941 */ /* 0x000fea0003800000 */
.L_x_48:
        /* <DEDUP_REMOVED lines=9> */
.L_x_51:
[----:B------:R-:W-:Y:S05]  /*2a30*/  BSYNC B1 ;  /* 0x0000000000017941 */ /* 0x000fea0003800000 */
.L_x_50:
        /* <DEDUP_REMOVED lines=9> */
.L_x_53:
[----:B------:R-:W-:Y:S05]  /*2ad0*/  BSYNC B1 ;  /* 0x0000000000017941 */ /* 0x000fea0003800000 */
.L_x_52:
        /* <DEDUP_REMOVED lines=9> */
.L_x_55:
[----:B------:R-:W-:Y:S05]  /*2b70*/  BSYNC B1 ;  /* 0x0000000000017941 */ /* 0x000fea0003800000 */
.L_x_54:
        /* <DEDUP_REMOVED lines=9> */
.L_x_57:
[----:B------:R-:W-:Y:S05]  /*2c10*/  BSYNC B1 ;  /* 0x0000000000017941 */ /* 0x000fea0003800000 */
.L_x_56:
        /* <DEDUP_REMOVED lines=9> */
.L_x_59:
[----:B------:R-:W-:Y:S05]  /*2cb0*/  BSYNC B1 ;  /* 0x0000000000017941 */ /* 0x000fea0003800000 */
.L_x_58:
        /* <DEDUP_REMOVED lines=9> */
.L_x_61:
[----:B------:R-:W-:Y:S05]  /*2d50*/  BSYNC B1 ;  /* 0x0000000000017941 */ /* 0x000fea0003800000 */
.L_x_60:
        /* <DEDUP_REMOVED lines=9> */
.L_x_63:
[----:B------:R-:W-:Y:S05]  /*2df0*/  BSYNC B1 ;  /* 0x0000000000017941 */ /* 0x000fea0003800000 */
.L_x_62:
        /* <DEDUP_REMOVED lines=9> */
.L_x_65:
[----:B------:R-:W-:Y:S05]  /*2e90*/  BSYNC B1 ;  /* 0x0000000000017941 */ /* 0x000fea0003800000 */
.L_x_64:
        /* <DEDUP_REMOVED lines=9> */
.L_x_67:
[----:B------:R-:W-:Y:S05]  /*2f30*/  BSYNC B1 ;  /* 0x0000000000017941 */ /* 0x000fea0003800000 */
.L_x_66:
        /* <DEDUP_REMOVED lines=9> */
.L_x_69:
[----:B------:R-:W-:Y:S05]  /*2fd0*/  BSYNC B1 ;  /* 0x0000000000017941 */ /* 0x000fea0003800000 */
.L_x_68:
        /* <DEDUP_REMOVED lines=9> */
.L_x_71:
[----:B------:R-:W-:Y:S05]  /*3070*/  BSYNC B1 ;  /* 0x0000000000017941 */ /* 0x000fea0003800000 */
.L_x_70:
        /* <DEDUP_REMOVED lines=9> */
.L_x_73:
[----:B------:R-:W-:Y:S05]  /*3110*/  BSYNC B1 ;  /* 0x0000000000017941 */ /* 0x000fea0003800000 */
.L_x_72:
        /* <DEDUP_REMOVED lines=9> */
.L_x_75:
[----:B------:R-:W-:Y:S05]  /*31b0*/  BSYNC B1 ;  /* 0x0000000000017941 */ /* 0x000fea0003800000 */
.L_x_74:
        /* <DEDUP_REMOVED lines=9> */
.L_x_77:
[----:B------:R-:W-:Y:S05]  /*3250*/  BSYNC B1 ;  /* 0x0000000000017941 */ /* 0x000fea0003800000 */
.L_x_76:
        /* <DEDUP_REMOVED lines=9> */
.L_x_79:
[----:B------:R-:W-:Y:S05]  /*32f0*/  BSYNC B1 ;  /* 0x0000000000017941 */ /* 0x000fea0003800000 */
.L_x_78:
        /* <DEDUP_REMOVED lines=9> */
.L_x_81:
[----:B------:R-:W-:Y:S05]  /*3390*/  BSYNC B1 ;  /* 0x0000000000017941 */ /* 0x000fea0003800000 */
.L_x_80:
        /* <DEDUP_REMOVED lines=9> */
.L_x_83:
[----:B------:R-:W-:Y:S05]  /*3430*/  BSYNC B1 ;  /* 0x0000000000017941 */ /* 0x000fea0003800000 */
.L_x_82:
        /* <DEDUP_REMOVED lines=9> */
.L_x_85:
[----:B------:R-:W-:Y:S05]  /*34d0*/  BSYNC B1 ;  /* 0x0000000000017941 */ /* 0x000fea0003800000 */
.L_x_84:
        /* <DEDUP_REMOVED lines=9> */
.L_x_87:
[----:B------:R-:W-:Y:S05]  /*3570*/  BSYNC B1 ;  /* 0x0000000000017941 */ /* 0x000fea0003800000 */
.L_x_86:
        /* <DEDUP_REMOVED lines=9> */
.L_x_89:
[----:B------:R-:W-:Y:S05]  /*3610*/  BSYNC B1 ;  /* 0x0000000000017941 */ /* 0x000fea0003800000 */
.L_x_88:
        /* <DEDUP_REMOVED lines=9> */
.L_x_91:
[----:B------:R-:W-:Y:S05]  /*36b0*/  BSYNC B1 ;  /* 0x0000000000017941 */ /* 0x000fea0003800000 */
.L_x_90:
        /* <DEDUP_REMOVED lines=9> */
.L_x_93:
[----:B------:R-:W-:Y:S05]  /*3750*/  BSYNC B1 ;  /* 0x0000000000017941 */ /* 0x000fea0003800000 */
.L_x_92:
        /* <DEDUP_REMOVED lines=9> */
.L_x_95:
[----:B------:R-:W-:Y:S05]  /*37f0*/  BSYNC B1 ;  /* 0x0000000000017941 */ /* 0x000fea0003800000 */
.L_x_94:
        /* <DEDUP_REMOVED lines=9> */
.L_x_97:
[----:B------:R-:W-:Y:S05]  /*3890*/  BSYNC B1 ;  /* 0x0000000000017941 */ /* 0x000fea0003800000 */
.L_x_96:
        /* <DEDUP_REMOVED lines=9> */
.L_x_99:
[----:B------:R-:W-:Y:S05]  /*3930*/  BSYNC B1 ;  /* 0x0000000000017941 */ /* 0x000fea0003800000 */
.L_x_98:
        /* <DEDUP_REMOVED lines=9> */
.L_x_101:
[----:B------:R-:W-:Y:S05]  /*39d0*/  BSYNC B1 ;  /* 0x0000000000017941 */ /* 0x000fea0003800000 */
.L_x_100:
        /* <DEDUP_REMOVED lines=9> */
.L_x_103:
[----:B------:R-:W-:Y:S05]  /*3a70*/  BSYNC B1 ;  /* 0x0000000000017941 */ /* 0x000fea0003800000 */
.L_x_102:
        /* <DEDUP_REMOVED lines=9> */
.L_x_105:
[----:B------:R-:W-:Y:S05]  /*3b10*/  BSYNC B1 ;  /* 0x0000000000017941 */ /* 0x000fea0003800000 */
.L_x_104:
        /* <DEDUP_REMOVED lines=9> */
.L_x_107:
[----:B------:R-:W-:Y:S05]  /*3bb0*/  BSYNC B1 ;  /* 0x0000000000017941 */ /* 0x000fea0003800000 */
.L_x_106:
        /* <DEDUP_REMOVED lines=9> */
.L_x_109:
[----:B------:R-:W-:Y:S05]  /*3c50*/  BSYNC B1 ;  /* 0x0000000000017941 */ /* 0x000fea0003800000 */
.L_x_108:
        /* <DEDUP_REMOVED lines=9> */
.L_x_111:
[----:B------:R-:W-:Y:S05]  /*3cf0*/  BSYNC B1 ;  /* 0x0000000000017941 */ /* 0x000fea0003800000 */
.L_x_110:
        /* <DEDUP_REMOVED lines=9> */
.L_x_113:
[----:B------:R-:W-:Y:S05]  /*3d90*/  BSYNC B1 ;  /* 0x0000000000017941 */ /* 0x000fea0003800000 */
.L_x_112:
        /* <DEDUP_REMOVED lines=9> */
.L_x_115:
[----:B------:R-:W-:Y:S05]  /*3e30*/  BSYNC B1 ;  /* 0x0000000000017941 */ /* 0x000fea0003800000 */
.L_x_114:
        /* <DEDUP_REMOVED lines=9> */
.L_x_117:
[----:B------:R-:W-:Y:S05]  /*3ed0*/  BSYNC B1 ;  /* 0x0000000000017941 */ /* 0x000fea0003800000 */
.L_x_116:
        /* <DEDUP_REMOVED lines=9> */
.L_x_119:
[----:B------:R-:W-:Y:S05]  /*3f70*/  BSYNC B1 ;  /* 0x0000000000017941 */ /* 0x000fea0003800000 */
.L_x_118:
        /* <DEDUP_REMOVED lines=9> */
.L_x_121:
[----:B------:R-:W-:Y:S05]  /*4010*/  BSYNC B1 ;  /* 0x0000000000017941 */ /* 0x000fea0003800000 */
.L_x_120:
        /* <DEDUP_REMOVED lines=9> */
.L_x_123:
[----:B------:R-:W-:Y:S05]  /*40b0*/  BSYNC B1 ;  /* 0x0000000000017941 */ /* 0x000fea0003800000 */
.L_x_122:
        /* <DEDUP_REMOVED lines=9> */
.L_x_125:
[----:B------:R-:W-:Y:S05]  /*4150*/  BSYNC B1 ;  /* 0x0000000000017941 */ /* 0x000fea0003800000 */
.L_x_124:
[----:B-----5:R-:W-:Y:S01]  /*4160*/  HADD2.F32 R13, -RZ, R23.H0_H0 ;  /* 0x20000017ff0d7230 */ /* 0x020fe20000004100 */
[----:B------:R-:W-:Y:S01]  /*4170*/  ISETP.GT.AND P1, PT, R3, 0x59, P0 ;  /* 0x000000590300780c */ /* 0x000fe20000724270 */
[----:B------:R-:W-:Y:S01]  /*4180*/  BSSY B1, `(.L_x_126) ;  /* 0x0000008000017945 */ /* 0x000fe20003800000 */
[----:B0-----:R-:W-:Y:S02]  /*4190*/  PRMT R18, R23, 0x7610, R18 ;  /* 0x0000761017127816 */ /* 0x001fe40000000012 */
[----:B------:R-:W-:-:S04]  /*41a0*/  FMUL R13, R13, R168 ;  /* 0x000000a80d0d7220 */ /* 0x000fc80000400000 */
[----:B------:R-:W-:-:S05]  /*41b0*/  FFMA R13, R166, R169, R13 ;  /* 0x000000a9a60d7223 */ /* 0x000fca000000000d */
[----:B------:R-:W-:-:S05]  /*41c0*/  F2FP.F16.F32.PACK_AB R13, RZ, R13 ;  /* 0x0000000dff0d723e */ /* 0x000fca00000000ff */
[----:B------:R0:W-:Y:S01]  /*41d0*/  @P2 STG.E.U16 desc[UR36][R10.64+0xb0], R13 ;  /* 0x0000b00d0a002986 */ /* 0x0001e2000c101524 */
[----:B------:R-:W-:Y:S05]  /*41e0*/  @!P1 BRA `(.L_x_127) ;  /* 0x0000000000049947 */ /* 0x000fea0003800000 */
[----:B------:R0:W5:Y:S02]  /*41f0*/  LDG.E.LTC128B.U16 R18, desc[UR36][R120.64+0xb2] ;  /* 0x0000b22478127981 */ /* 0x000164000c1e1520 */
.L_x_127:
[----:B------:R-:W-:Y:S05]  /*4200*/  BSYNC B1 ;  /* 0x0000000000017941 */ /* 0x000fea0003800000 */
.L_x_126:
[----:B0----5:R-:W-:Y:S01]  /*4210*/  HADD2.F32 R13, -RZ, R18.H0_H0 ;  /* 0x20000012ff0d7230 */ /* 0x021fe20000004100 */
[----:B------:R-:W-:Y:S02]  /*4220*/  ISETP.GT.AND P0, PT, R12, 0x80, PT ;  /* 0x000000800c00780c */ /* 0x000fe40003f04270 */
[C---:B------:R-:W-:Y:S02]  /*4230*/  SHF.L.U64.HI R23, R14.reuse, 0x8, R15 ;  /* 0x000000080e177819 */ /* 0x040fe4000001020f */
[----:B--2-4-:R-:W-:Y:S01]  /*4240*/  FMUL R120, R13, R168 ;  /* 0x000000a80d787220 */ /* 0x014fe20000400000 */
[----:B------:R-:W-:Y:S01]  /*4250*/  IMAD.SHL.U32 R13, R14, 0x100, RZ ;  /* 0x000001000e0d7824 */ /* 0x000fe200078e00ff */
[----:B------:R-:W-:Y:S02]  /*4260*/  ISETP.GT.AND P3, PT, R3, RZ, P0 ;  /* 0x000000ff0300720c */ /* 0x000fe40000764270 */
[----:B------:R-:W-:Y:S02]  /*4270*/  FFMA R120, R167, R169, R120 ;  /* 0x000000a9a7787223 */ /* 0x000fe40000000078 */
[----:B------:R-:W-:-:S03]  /*4280*/  IADD3 R14, P2, R13, R6, RZ ;  /* 0x000000060d0e7210 */ /* 0x000fc60007f5e0ff */
[----:B------:R-:W-:Y:S02]  /*4290*/  F2FP.F16.F32.PACK_AB R120, RZ, R120 ;  /* 0x00000078ff78723e */ /* 0x000fe400000000ff */
[----:B------:R-:W-:-:S03]  /*42a0*/  IMAD.X R15, R23, 0x1, R7, P2 ;  /* 0x00000001170f7824 */ /* 0x000fc600010e0607 */
[----:B------:R0:W-:Y:S04]  /*42b0*/  @P1 STG.E.U16 desc[UR36][R10.64+0xb2], R120 ;  /* 0x0000b2780a001986 */ /* 0x0001e8000c101524 */
[----:B------:R-:W2:Y:S01]  /*42c0*/  @P3 LDG.E.LTC128B.U16 R18, desc[UR36][R14.64] ;  /* 0x000000240e123981 */ /* 0x000ea2000c1e1520 */
[C---:B------:R-:W-:Y:S01]  /*42d0*/  IMAD.SHL.U32 R123, R20.reuse, 0x100, RZ ;  /* 0x00000100147b7824 */ /* 0x040fe200078e00ff */
[----:B------:R-:W-:Y:S02]  /*42e0*/  LOP3.LUT R125, R13, 0x2, RZ, 0xfc, !PT ;  /* 0x000000020d7d7812 */ /* 0x000fe400078efcff */
[----:B------:R-:W-:Y:S02]  /*42f0*/  ISETP.GT.AND P2, PT, R3, 0x1, P0 ;  /* 0x000000010300780c */ /* 0x000fe40000744270 */
[----:B------:R-:W-:-:S02]  /*4300*/  SHF.L.U64.HI R127, R20, 0x8, R21 ;  /* 0x00000008147f7819 */ /* 0x000fc40000010215 */
[----:B------:R-:W-:Y:S02]  /*4310*/  IADD3 R20, P1, R123, R4, RZ ;  /* 0x000000047b147210 */ /* 0x000fe40007f3e0ff */
[----:B------:R-:W-:-:S03]  /*4320*/  IADD3 R130, P4, R125, R6, RZ ;  /* 0x000000067d827210 */ /* 0x000fc60007f9e0ff */
[----:B------:R-:W-:Y:S02]  /*4330*/  IMAD.X R21, R127, 0x1, R5, P1 ;  /* 0x000000017f157824 */ /* 0x000fe400008e0605 */
[----:B------:R-:W-:Y:S02]  /*4340*/  IMAD.X R131, R23, 0x1, R7, P4 ;  /* 0x0000000117837824 */ /* 0x000fe400020e0607 */
[----:B--2---:R-:W-:-:S05]  /*4350*/  HADD2.F32 R121, -RZ, R18.H0_H0 ;  /* 0x20000012ff797230 */ /* 0x004fca0000004100 */
[----:B------:R-:W-:-:S04]  /*4360*/  FMUL R121, R121, R168 ;  /* 0x000000a879797220 */ /* 0x000fc80000400000 */
[----:B------:R-:W-:-:S05]  /*4370*/  FFMA R121, R72, R169, R121 ;  /* 0x000000a948797223 */ /* 0x000fca0000000079 */
[----:B------:R-:W-:-:S04]  /*4380*/  F2FP.F16.F32.PACK_AB R121, RZ, R121 ;  /* 0x00000079ff79723e */ /* 0x000fc800000000ff */
[----:B0-----:R-:W-:-:S05]  /*4390*/  PRMT R120, R121, 0x7610, R120 ;  /* 0x0000761079787816 */ /* 0x001fca0000000078 */
[----:B------:R0:W-:Y:S04]  /*43a0*/  @P3 STG.E.U16 desc[UR36][R20.64], R120 ;  /* 0x0000007814003986 */ /* 0x0001e8000c101524 */
[----:B------:R-:W2:Y:S01]  /*43b0*/  @P2 LDG.E.LTC128B.U16 R18, desc[UR36][R130.64] ;  /* 0x0000002482122981 */ /* 0x000ea2000c1e1520 */
[----:B------:R-:W-:Y:S01]  /*43c0*/  LOP3.LUT R129, R123, 0x2, RZ, 0xfc, !PT ;  /* 0x000000027b817812 */ /* 0x000fe200078efcff */
[----:B------:R-:W-:Y:S01]  /*43d0*/  BSSY B1, `(.L_x_128) ;  /* 0x000000f000017945 */ /* 0x000fe20003800000 */
[----:B------:R-:W-:-:S04]  /*43e0*/  ISETP.GT.AND P1, PT, R12, 0x88, PT ;  /* 0x000000880c00780c */ /* 0x000fc80003f24270 */
[----:B------:R-:W-:Y:S01]  /*43f0*/  ISETP.GT.AND P3, PT, R3, RZ, P1 ;  /* 0x000000ff0300720c */ /* 0x000fe20000f64270 */
[----:B--2---:R-:W-:-:S05]  /*4400*/  HADD2.F32 R121, -RZ, R18.H0_H0 ;  /* 0x20000012ff797230 */ /* 0x004fca0000004100 */
[----:B------:R-:W-:-:S04]  /*4410*/  FMUL R72, R121, R168 ;  /* 0x000000a879487220 */ /* 0x000fc80000400000 */
[----:B------:R-:W-:Y:S01]  /*4420*/  FFMA R73, R73, R169, R72 ;  /* 0x000000a949497223 */ /* 0x000fe20000000048 */
[----:B------:R-:W-:-:S04]  /*4430*/  IADD3 R72, P4, R129, R4, RZ ;  /* 0x0000000481487210 */ /* 0x000fc80007f9e0ff */
[----:B------:R-:W-:Y:S01]  /*4440*/  F2FP.F16.F32.PACK_AB R121, RZ, R73 ;  /* 0x00000049ff79723e */ /* 0x000fe200000000ff */
[----:B------:R-:W-:Y:S01]  /*4450*/  IMAD.X R73, R127, 0x1, R5, P4 ;  /* 0x000000017f497824 */ /* 0x000fe200020e0605 */
[----:B0-----:R-:W-:Y:S02]  /*4460*/  IADD3 R120, P4, R13, R8, RZ ;  /* 0x000000080d787210 */ /* 0x001fe40007f9e0ff */
[----:B------:R-:W-:-:S03]  /*4470*/  PRMT R122, R121, 0x7610, R122 ;  /* 0x00007610797a7816 */ /* 0x000fc6000000007a */
[----:B------:R-:W-:Y:S02]  /*4480*/  IMAD.X R121, R23, 0x1, R9, P4 ;  /* 0x0000000117797824 */ /* 0x000fe400020e0609 */
[----:B------:R0:W-:Y:S01]  /*4490*/  @P2 STG.E.U16 desc[UR36][R72.64], R122 ;  /* 0x0000007a48002986 */ /* 0x0001e2000c101524 */
[----:B------:R-:W-:Y:S05]  /*44a0*/  @!P3 BRA `(.L_x_129) ;  /* 0x000000000004b947 */ /* 0x000fea0003800000 */
[----:B------:R2:W5:Y:S02]  /*44b0*/  LDG.E.LTC128B.U16 R18, desc[UR36][R120.64] ;  /* 0x0000002478127981 */ /* 0x000564000c1e1520 */
.L_x_129:
[----:B------:R-:W-:Y:S05]  /*44c0*/  BSYNC B1 ;  /* 0x0000000000017941 */ /* 0x000fea0003800000 */
.L_x_128:
[----:B0----5:R-:W-:Y:S01]  /*44d0*/  HADD2.F32 R73, -RZ, R18.H0_H0 ;  /* 0x20000012ff497230 */ /* 0x021fe20000004100 */
[----:B------:R-:W-:Y:S01]  /*44e0*/  IADD3 R72, P4, R123, R10, RZ ;  /* 0x0000000a7b487210 */ /* 0x000fe20007f9e0ff */
[----:B------:R-:W-:Y:S01]  /*44f0*/  BSSY B1, `(.L_x_130) ;  /* 0x000000b000017945 */ /* 0x000fe20003800000 */
[----:B------:R-:W-:Y:S02]  /*4500*/  ISETP.GT.AND P2, PT, R3, 0x1, P1 ;  /* 0x000000010300780c */ /* 0x000fe40000f44270 */
[----:B------:R-:W-:-:S04]  /*4510*/  FMUL R73, R73, R168 ;  /* 0x000000a849497220 */ /* 0x000fc80000400000 */
[----:B------:R-:W-:-:S05]  /*4520*/  FFMA R73, R74, R169, R73 ;  /* 0x000000a94a497223 */ /* 0x000fca0000000049 */
[----:B------:R-:W-:Y:S01]  /*4530*/  F2FP.F16.F32.PACK_AB R74, RZ, R73 ;  /* 0x00000049ff4a723e */ /* 0x000fe200000000ff */
[----:B------:R-:W-:-:S05]  /*4540*/  IMAD.X R73, R127, 0x1, R11, P4 ;  /* 0x000000017f497824 */ /* 0x000fca00020e060b */
[----:B------:R0:W-:Y:S01]  /*4550*/  @P3 STG.E.U16 desc[UR36][R72.64], R74 ;  /* 0x0000004a48003986 */ /* 0x0001e2000c101524 */
[----:B------:R-:W-:Y:S05]  /*4560*/  @!P2 BRA `(.L_x_131) ;  /* 0x00000000000ca947 */ /* 0x000fea0003800000 */
[----:B------:R-:W-:-:S05]  /*4570*/  IADD3 R130, P3, R125, R8, RZ ;  /* 0x000000087d827210 */ /* 0x000fca0007f7e0ff */
[----:B------:R-:W-:-:S05]  /*4580*/  IMAD.X R131, R23, 0x1, R9, P3 ;  /* 0x0000000117837824 */ /* 0x000fca00018e0609 */
[----:B------:R4:W5:Y:S03]  /*4590*/  LDG.E.LTC128B.U16 R18, desc[UR36][R130.64] ;  /* 0x0000002482127981 */ /* 0x000966000c1e1520 */
.L_x_131:
[----:B------:R-:W-:Y:S05]  /*45a0*/  BSYNC B1 ;  /* 0x0000000000017941 */ /* 0x000fea0003800000 */
.L_x_130:
[----:B----45:R-:W-:Y:S01]  /*45b0*/  HADD2.F32 R131, -RZ, R18.H0_H0 ;  /* 0x20000012ff837230 */ /* 0x030fe20000004100 */
[----:B------:R-:W-:Y:S02]  /*45c0*/  ISETP.GT.AND P3, PT, R3, 0x8, P0 ;  /* 0x000000080300780c */ /* 0x000fe40000764270 */
[----:B------:R-:W-:Y:S02]  /*45d0*/  IADD3 R134, P4, R129, R10, RZ ;  /* 0x0000000a81867210 */ /* 0x000fe40007f9e0ff */
[----:B0-----:R-:W-:Y:S01]  /*45e0*/  FMUL R74, R131, R168 ;  /* 0x000000a8834a7220 */ /* 0x001fe20000400000 */
[----:B------:R-:W-:Y:S02]  /*45f0*/  LOP3.LUT R131, R13, 0x10, RZ, 0xfc, !PT ;  /* 0x000000100d837812 */ /* 0x000fe400078efcff */
[----:B------:R-:W-:Y:S02]  /*4600*/  IMAD.X R135, R127, 0x1, R11, P4 ;  /* 0x000000017f877824 */ /* 0x000fe400020e060b */
[----:B------:R-:W-:Y:S01]  /*4610*/  FFMA R74, R75, R169, R74 ;  /* 0x000000a94b4a7223 */ /* 0x000fe2000000004a */
[----:B------:R-:W-:-:S04]  /*4620*/  IADD3 R136, P5, R131, R6, RZ ;  /* 0x0000000683887210 */ /* 0x000fc80007fbe0ff */
[----:B------:R-:W-:Y:S01]  /*4630*/  F2FP.F16.F32.PACK_AB R74, RZ, R74 ;  /* 0x0000004aff4a723e */ /* 0x000fe200000000ff */
[----:B------:R-:W-:-:S04]  /*4640*/  IMAD.X R137, R23, 0x1, R7, P5 ;  /* 0x0000000117897824 */ /* 0x000fc800028e0607 */
[----:B------:R0:W-:Y:S04]  /*4650*/  @P2 STG.E.U16 desc[UR36][R134.64], R74 ;  /* 0x0000004a86002986 */ /* 0x0001e8000c101524 */
[----:B------:R-:W4:Y:S01]  /*4660*/  @P3 LDG.E.LTC128B.U16 R18, desc[UR36][R136.64] ;  /* 0x0000002488123981 */ /* 0x000f22000c1e1520 */
[----:B------:R-:W-:Y:S01]  /*4670*/  ISETP.GT.AND P2, PT, R3, 0x9, P0 ;  /* 0x000000090300780c */ /* 0x000fe20000744270 */
[----:B----4-:R-:W-:-:S05]  /*4680*/  HADD2.F32 R75, -RZ, R18.H0_H0 ;  /* 0x20000012ff4b7230 */ /* 0x010fca0000004100 */
[----:B------:R-:W-:Y:S01]  /*4690*/  FMUL R133, R75, R168 ;  /* 0x000000a84b857220 */ /* 0x000fe20000400000 */
[----:B------:R-:W-:-:S03]  /*46a0*/  LOP3.LUT R75, R123, 0x10, RZ, 0xfc, !PT ;  /* 0x000000107b4b7812 */ /* 0x000fc600078efcff */
[----:B------:R-:W-:Y:S01]  /*46b0*/  FFMA R76, R76, R169, R133 ;  /* 0x000000a94c4c7223 */ /* 0x000fe20000000085 */
[----:B------:R-:W-:Y:S02]  /*46c0*/  LOP3.LUT R133, R13, 0x12, RZ, 0xfc, !PT ;  /* 0x000000120d857812 */ /* 0x000fe400078efcff */
[----:B------:R-:W-:Y:S02]  /*46d0*/  IADD3 R138, P4, R75, R4, RZ ;  /* 0x000000044b8a7210 */ /* 0x000fe40007f9e0ff */
[----:B------:R-:W-:Y:S02]  /*46e0*/  IADD3 R140, P5, R133, R6, RZ ;  /* 0x00000006858c7210 */ /* 0x000fe40007fbe0ff */
[----:B------:R-:W-:Y:S01]  /*46f0*/  F2FP.F16.F32.PACK_AB R76, RZ, R76 ;  /* 0x0000004cff4c723e */ /* 0x000fe200000000ff */
[----:B------:R-:W-:Y:S02]  /*4700*/  IMAD.X R139, R127, 0x1, R5, P4 ;  /* 0x000000017f8b7824 */ /* 0x000fe400020e0605 */
[----:B------:R-:W-:Y:S01]  /*4710*/  IMAD.X R141, R23, 0x1, R7, P5 ;  /* 0x00000001178d7824 */ /* 0x000fe200028e0607 */
[----:B------:R-:W-:-:S05]  /*4720*/  PRMT R122, R76, 0x7610, R122 ;  /* 0x000076104c7a7816 */ /* 0x000fca000000007a */
[----:B------:R4:W-:Y:S04]  /*4730*/  @P3 STG.E.U16 desc[UR36][R138.64], R122 ;  /* 0x0000007a8a003986 */ /* 0x0009e8000c101524 */
[----:B------:R-:W0:Y:S01]  /*4740*/  @P2 LDG.E.LTC128B.U16 R18, desc[UR36][R140.64] ;  /* 0x000000248c122981 */ /* 0x000e22000c1e1520 */
[----:B------:R-:W-:Y:S01]  /*4750*/  ISETP.GT.AND P3, PT, R3, 0x8, P1 ;  /* 0x000000080300780c */ /* 0x000fe20000f64270 */
[----:B------:R-:W-:Y:S01]  /*4760*/  BSSY B1, `(.L_x_132) ;  /* 0x000000d000017945 */ /* 0x000fe20003800000 */
[----:B0-----:R-:W-:-:S05]  /*4770*/  HADD2.F32 R135, -RZ, R18.H0_H0 ;  /* 0x20000012ff877230 */ /* 0x001fca0000004100 */
[----:B------:R-:W-:Y:S01]  /*4780*/  FMUL R74, R135, R168 ;  /* 0x000000a8874a7220 */ /* 0x000fe20000400000 */
[----:B------:R-:W-:-:S03]  /*4790*/  LOP3.LUT R135, R123, 0x12, RZ, 0xfc, !PT ;  /* 0x000000127b877812 */ /* 0x000fc600078efcff */
[----:B------:R-:W-:Y:S01]  /*47a0*/  FFMA R74, R77, R169, R74 ;  /* 0x000000a94d4a7223 */ /* 0x000fe2000000004a */
[----:B------:R-:W-:-:S04]  /*47b0*/  IADD3 R76, P4, R135, R4, RZ ;  /* 0x00000004874c7210 */ /* 0x000fc80007f9e0ff */
[----:B------:R-:W-:Y:S01]  /*47c0*/  F2FP.F16.F32.PACK_AB R74, RZ, R74 ;  /* 0x0000004aff4a723e */ /* 0x000fe200000000ff */
[----:B------:R-:W-:-:S05]  /*47d0*/  IMAD.X R77, R127, 0x1, R5, P4 ;  /* 0x000000017f4d7824 */ /* 0x000fca00020e0605 */
[----:B------:R4:W-:Y:S01]  /*47e0*/  @P2 STG.E.U16 desc[UR36][R76.64], R74 ;  /* 0x0000004a4c002986 */ /* 0x0009e2000c101524 */
[----:B------:R-:W-:Y:S05]  /*47f0*/  @!P3 BRA `(.L_x_133) ;  /* 0x00000000000cb947 */ /* 0x000fea0003800000 */
[----:B----4-:R-:W-:-:S05]  /*4800*/  IADD3 R76, P2, R131, R8, RZ ;  /* 0x00000008834c7210 */ /* 0x010fca0007f5e0ff */
[----:B------:R-:W-:-:S05]  /*4810*/  IMAD.X R77, R23, 0x1, R9, P2 ;  /* 0x00000001174d7824 */ /* 0x000fca00010e0609 */
[----:B------:R0:W5:Y:S03]  /*4820*/  LDG.E.LTC128B.U16 R18, desc[UR36][R76.64] ;  /* 0x000000244c127981 */ /* 0x000166000c1e1520 */
.L_x_133:
[----:B------:R-:W-:Y:S05]  /*4830*/  BSYNC B1 ;  /* 0x0000000000017941 */ /* 0x000fea0003800000 */
.L_x_132:
[----:B0---45:R-:W-:Y:S01]  /*4840*/  HADD2.F32 R77, -RZ, R18.H0_H0 ;  /* 0x20000012ff4d7230 */ /* 0x031fe20000004100 */
        /* <DEDUP_REMOVED lines=9> */
[----:B0-----:R-:W-:-:S05]  /*48e0*/  IADD3 R76, P3, R133, R8, RZ ;  /* 0x00000008854c7210 */ /* 0x001fca0007f7e0ff */
[----:B------:R-:W-:-:S05]  /*48f0*/  IMAD.X R77, R23, 0x1, R9, P3 ;  /* 0x00000001174d7824 */ /* 0x000fca00018e0609 */
[----:B------:R4:W5:Y:S03]  /*4900*/  LDG.E.LTC128B.U16 R18, desc[UR36][R76.64] ;  /* 0x000000244c127981 */ /* 0x000966000c1e1520 */
.L_x_135:
[----:B------:R-:W-:Y:S05]  /*4910*/  BSYNC B1 ;  /* 0x0000000000017941 */ /* 0x000fea0003800000 */
.L_x_134:
[----:B0---45:R-:W-:Y:S01]  /*4920*/  HADD2.F32 R77, -RZ, R18.H0_H0 ;  /* 0x20000012ff4d7230 */ /* 0x031fe20000004100 */
[----:B------:R-:W-:Y:S02]  /*4930*/  ISETP.GT.AND P3, PT, R3, 0x10, P0 ;  /* 0x000000100300780c */ /* 0x000fe40000764270 */
[----:B------:R-:W-:Y:S02]  /*4940*/  IADD3 R138, P4, R135, R10, RZ ;  /* 0x0000000a878a7210 */ /* 0x000fe40007f9e0ff */
[----:B------:R-:W-:Y:S01]  /*4950*/  FMUL R74, R77, R168 ;  /* 0x000000a84d4a7220 */ /* 0x000fe20000400000 */
        /* <DEDUP_REMOVED lines=36> */
.L_x_137:
[----:B------:R-:W-:Y:S05]  /*4ba0*/  BSYNC B1 ;  /* 0x0000000000017941 */ /* 0x000fea0003800000 */
.L_x_136:
        /* <DEDUP_REMOVED lines=13> */
.L_x_139:
[----:B------:R-:W-:Y:S05]  /*4c80*/  BSYNC B1 ;  /* 0x0000000000017941 */ /* 0x000fea0003800000 */
.L_x_138:
        /* <DEDUP_REMOVED lines=40> */
.L_x_141:
[----:B------:R-:W-:Y:S05]  /*4f10*/  BSYNC B1 ;  /* 0x0000000000017941 */ /* 0x000fea0003800000 */
.L_x_140:
        /* <DEDUP_REMOVED lines=13> */
.L_x_143:
[----:B------:R-:W-:Y:S05]  /*4ff0*/  BSYNC B1 ;  /* 0x0000000000017941 */ /* 0x000fea0003800000 */
.L_x_142:
        /* <DEDUP_REMOVED lines=40> */
.L_x_145:
[----:B------:R-:W-:Y:S05]  /*5280*/  BSYNC B1 ;  /* 0x0000000000017941 */ /* 0x000fea0003800000 */
.L_x_144:
        /* <DEDUP_REMOVED lines=13> */
.L_x_147:
[----:B------:R-:W-:Y:S05]  /*5360*/  BSYNC B1 ;  /* 0x0000000000017941 */ /* 0x000fea0003800000 */
.L_x_146:
        /* <DEDUP_REMOVED lines=40> */
.L_x_149:
[----:B------:R-:W-:Y:S05]  /*55f0*/  BSYNC B1 ;  /* 0x0000000000017941 */ /* 0x000fea0003800000 */
.L_x_148:
        /* <DEDUP_REMOVED lines=13> */
.L_x_151:
[----:B------:R-:W-:Y:S05]  /*56d0*/  BSYNC B1 ;  /* 0x0000000000017941 */ /* 0x000fea0003800000 */
.L_x_150:
        /* <DEDUP_REMOVED lines=40> */
.L_x_153:
[----:B------:R-:W-:Y:S05]  /*5960*/  BSYNC B1 ;  /* 0x0000000000017941 */ /* 0x000fea0003800000 */
.L_x_152:
        /* <DEDUP_REMOVED lines=13> */
.L_x_155:
[----:B------:R-:W-:Y:S05]  /*5a40*/  BSYNC B1 ;  /* 0x0000000000017941 */ /* 0x000fea0003800000 */
.L_x_154:
        /* <DEDUP_REMOVED lines=40> */
.L_x_157:
[----:B------:R-:W-:Y:S05]  /*5cd0*/  BSYNC B1 ;  /* 0x0000000000017941 */ /* 0x000fea0003800000 */
.L_x_156:
        /* <DEDUP_REMOVED lines=13> */
.L_x_159:
[----:B------:R-:W-:Y:S05]  /*5db0*/  BSYNC B1 ;  /* 0x0000000000017941 */ /* 0x000fea0003800000 */
.L_x_158:
        /* <DEDUP_REMOVED lines=19> */
[----:B-1-3--:R-:W-:Y:S02]  /*5ef0*/  IADD3 R170, P5, R161, R6, RZ ;  /* 0x00000006a1aa7210 */ /* 0x00afe40007fbe0ff */
        /* <DEDUP_REMOVED lines=17> */
[----:B-1----:R-:W-:-:S05]  /*6010*/  IADD3 R104, P2, R101, R8, RZ ;  /* 0x0000000865687210 */ /* 0x002fca0007f5e0ff */
[----:B------:R-:W-:-:S05]  /*6020*/  IMAD.X R105, R23, 0x1, R9, P2 ;  /* 0x0000000117697824 */ /* 0x000fca00010e0609 */
[----:B------:R0:W5:Y:S03]  /*6030*/  LDG.E.LTC128B.U16 R18, desc[UR36][R104.64] ;  /* 0x0000002468127981 */ /* 0x000166000c1e1520 */
.L_x_161:
[----:B------:R-:W-:Y:S05]  /*6040*/  BSYNC B1 ;  /* 0x0000000000017941 */ /* 0x000fea0003800000 */
.L_x_160:
        /* <DEDUP_REMOVED lines=13> */
.L_x_163:
[----:B------:R-:W-:Y:S05]  /*6120*/  BSYNC B1 ;  /* 0x0000000000017941 */ /* 0x000fea0003800000 */
.L_x_162:
        /* <DEDUP_REMOVED lines=11> */
[----:B------:R-:W3:Y:S01]  /*61e0*/  @P3 LDG.E.LTC128B.U16 R18, desc[UR36][R170.64] ;  /* 0x00000024aa123981 */ /* 0x000ee2000c1e1520 */
[----:B------:R-:W-:Y:S01]  /*61f0*/  ISETP.GT.AND P2, PT, R3, 0x49, P0 ;  /* 0x000000490300780c */ /* 0x000fe20000744270 */
[----:B---3--:R-:W-:-:S05]  /*6200*/  HADD2.F32 R107, -RZ, R18.H0_H0 ;  /* 0x20000012ff6b7230 */ /* 0x008fca0000004100 */
        /* <DEDUP_REMOVED lines=26> */
.L_x_165:
[----:B------:R-:W-:Y:S05]  /*63b0*/  BSYNC B1 ;  /* 0x0000000000017941 */ /* 0x000fea0003800000 */
.L_x_164:
        /* <DEDUP_REMOVED lines=13> */
.L_x_167:
[----:B------:R-:W-:Y:S05]  /*6490*/  BSYNC B1 ;  /* 0x0000000000017941 */ /* 0x000fea0003800000 */
.L_x_166:
        /* <DEDUP_REMOVED lines=25> */
[----:B------:R-:W3:Y:S01]  /*6630*/  @P2 LDG.E.LTC128B.U16 R18, desc[UR36][R180.64] ;  /* 0x00000024b4122981 */ /* 0x000ee2000c1e1520 */
[----:B------:R-:W-:Y:S01]  /*6640*/  ISETP.GT.AND P3, PT, R3, 0x50, P1 ;  /* 0x000000500300780c */ /* 0x000fe20000f64270 */
[----:B------:R-:W-:Y:S01]  /*6650*/  BSSY B1, `(.L_x_168) ;  /* 0x000000d000017945 */ /* 0x000fe20003800000 */
[----:B---3--:R-:W-:-:S05]  /*6660*/  HADD2.F32 R173, -RZ, R18.H0_H0 ;  /* 0x20000012ffad7230 */ /* 0x008fca0000004100 */
[----:B0-----:R-:W-:Y:S01]  /*6670*/  FMUL R74, R173, R168 ;  /* 0x000000a8ad4a7220 */ /* 0x001fe20000400000 */
        /* <DEDUP_REMOVED lines=10> */
.L_x_169:
[----:B------:R-:W-:Y:S05]  /*6720*/  BSYNC B1 ;  /* 0x0000000000017941 */ /* 0x000fea0003800000 */
.L_x_168:
        /* <DEDUP_REMOVED lines=13> */
.L_x_171:
[----:B------:R-:W-:Y:S05]  /*6800*/  BSYNC B1 ;  /* 0x0000000000017941 */ /* 0x000fea0003800000 */
.L_x_170:
        /* <DEDUP_REMOVED lines=22> */
[----:B------:R-:W-:-:S03]  /*6970*/  IMAD.X R183, R23, 0x1, R7, P4 ;  /* 0x0000000117b77824 */ /* 0x000fc600020e0607 */
[----:B------:R0:W-:Y:S04]  /*6980*/  @P3 STG.E.U16 desc[UR36][R180.64], R116 ;  /* 0x00000074b4003986 */ /* 0x0001e8000c101524 */
[----:B------:R-:W3:Y:S01]  /*6990*/  @P0 LDG.E.LTC128B.U16 R18, desc[UR36][R182.64] ;  /* 0x00000024b6120981 */ /* 0x000ee2000c1e1520 */
[----:B------:R-:W-:Y:S01]  /*69a0*/  ISETP.GT.AND P2, PT, R3, 0x58, P1 ;  /* 0x000000580300780c */ /* 0x000fe20000f44270 */
[----:B------:R-:W-:Y:S01]  /*69b0*/  BSSY B1, `(.L_x_172) ;  /* 0x000000d000017945 */ /* 0x000fe20003800000 */
[----:B---3--:R-:W-:-:S05]  /*69c0*/  HADD2.F32 R7, -RZ, R18.H0_H0 ;  /* 0x20000012ff077230 */ /* 0x008fca0000004100 */
        /* <DEDUP_REMOVED lines=8> */
[----:B0-----:R-:W-:-:S05]  /*6a50*/  IADD3 R4, P0, R113, R8, RZ ;  /* 0x0000000871047210 */ /* 0x001fca0007f1e0ff */
[----:B------:R-:W-:-:S05]  /*6a60*/  IMAD.X R5, R23, 0x1, R9, P0 ;  /* 0x0000000117057824 */ /* 0x000fca00000e0609 */
[----:B------:R1:W5:Y:S03]  /*6a70*/  LDG.E.LTC128B.U16 R18, desc[UR36][R4.64] ;  /* 0x0000002404127981 */ /* 0x000366000c1e1520 */
.L_x_173:
[----:B------:R-:W-:Y:S05]  /*6a80*/  BSYNC B1 ;  /* 0x0000000000017941 */ /* 0x000fea0003800000 */
.L_x_172:
[----:B01---5:R-:W-:Y:S01]  /*6a90*/  HADD2.F32 R5, -RZ, R18.H0_H0 ;  /* 0x20000012ff057230 */ /* 0x023fe20000004100 */
[----:B------:R-:W-:Y:S01]  /*6aa0*/  IADD3 R4, P0, R115, R10, RZ ;  /* 0x0000000a73047210 */ /* 0x000fe20007f1e0ff */
[----:B------:R-:W-:Y:S01]  /*6ab0*/  BSSY B1, `(.L_x_174) ;  /* 0x000000b000017945 */ /* 0x000fe20003800000 */
[----:B------:R-:W-:Y:S02]  /*6ac0*/  ISETP.GT.AND P1, PT, R3, 0x59, P1 ;  /* 0x000000590300780c */ /* 0x000fe40000f24270 */
[----:B------:R-:W-:-:S04]  /*6ad0*/  FMUL R5, R5, R168 ;  /* 0x000000a805057220 */ /* 0x000fc80000400000 */
[----:B------:R-:W-:-:S05]  /*6ae0*/  FFMA R5, R118, R169, R5 ;  /* 0x000000a976057223 */ /* 0x000fca0000000005 */
[----:B------:R-:W-:Y:S01]  /*6af0*/  F2FP.F16.F32.PACK_AB R6, RZ, R5 ;  /* 0x00000005ff06723e */ /* 0x000fe200000000ff */
[----:B------:R-:W-:Y:S01]  /*6b00*/  IMAD.X R5, R127, 0x1, R11, P0 ;  /* 0x000000017f057824 */ /* 0x000fe200000e060b */
[----:B------:R-:W-:-:S04]  /*6b10*/  IADD3 R8, P0, R175, R8, RZ ;  /* 0x00000008af087210 */ /* 0x000fc80007f1e0ff */
[----:B------:R0:W-:Y:S01]  /*6b20*/  @P2 STG.E.U16 desc[UR36][R4.64], R6 ;  /* 0x0000000604002986 */ /* 0x0001e2000c101524 */
[----:B------:R-:W-:Y:S01]  /*6b30*/  IMAD.X R9, R23, 0x1, R9, P0 ;  /* 0x0000000117097824 */ /* 0x000fe200000e0609 */
[----:B------:R-:W-:Y:S07]  /*6b40*/  @!P1 BRA `(.L_x_175) ;  /* 0x0000000000049947 */ /* 0x000fee0003800000 */
[----:B------:R1:W5:Y:S02]  /*6b50*/  LDG.E.LTC128B.U16 R18, desc[UR36][R8.64] ;  /* 0x0000002408127981 */ /* 0x000364000c1e1520 */
.L_x_175:
[----:B------:R-:W-:Y:S05]  /*6b60*/  BSYNC B1 ;  /* 0x0000000000017941 */ /* 0x000fea0003800000 */
.L_x_174:
[----:B0----5:R-:W-:Y:S01]  /*6b70*/  HADD2.F32 R5, -RZ, R18.H0_H0 ;  /* 0x20000012ff057230 */ /* 0x021fe20000004100 */
[----:B------:R-:W-:Y:S01]  /*6b80*/  ISETP.GT.AND P0, PT, R12, 0x100, PT ;  /* 0x000001000c00780c */ /* 0x000fe20003f04270 */
[----:B------:R-:W-:Y:S03]  /*6b90*/  BSSY B1, `(.L_x_176) ;  /* 0x000000c000017945 */ /* 0x000fe60003800000 */
[----:B------:R-:W-:Y:S01]  /*6ba0*/  FMUL R4, R5, R168 ;  /* 0x000000a805047220 */ /* 0x000fe20000400000 */
[----:B------:R-:W-:-:S03]  /*6bb0*/  ISETP.GT.AND P2, PT, R3, RZ, P0 ;  /* 0x000000ff0300720c */ /* 0x000fc60000744270 */
        /* <DEDUP_REMOVED lines=9> */
.L_x_177:
[----:B------:R-:W-:Y:S05]  /*6c50*/  BSYNC B1 ;  /* 0x0000000000017941 */ /* 0x000fea0003800000 */
.L_x_176:
[----:B0--3-5:R-:W-:Y:S01]  /*6c60*/  HADD2.F32 R5, -RZ, R18.H0_H0 ;  /* 0x20000012ff057230 */ /* 0x029fe20000004100 */
        /* <DEDUP_REMOVED lines=12> */
.L_x_179:
[----:B------:R-:W-:Y:S05]  /*6d30*/  BSYNC B1 ;  /* 0x0000000000017941 */ /* 0x000fea0003800000 */
.L_x_178:
[----:B0--3-5:R-:W-:Y:S01]  /*6d40*/  HADD2.F32 R5, -RZ, R18.H0_H0 ;  /* 0x20000012ff057230 */ /* 0x029fe20000004100 */
        /* <DEDUP_REMOVED lines=13> */
.L_x_181:
[----:B------:R-:W-:Y:S05]  /*6e20*/  BSYNC B1 ;  /* 0x0000000000017941 */ /* 0x000fea0003800000 */
.L_x_180:
        /* <DEDUP_REMOVED lines=13> */
.L_x_183:
[----:B------:R-:W-:Y:S05]  /*6f00*/  BSYNC B1 ;  /* 0x0000000000017941 */ /* 0x000fea0003800000 */
.L_x_182:
[----:B0--3-5:R-:W-:Y:S01]  /*6f10*/  HADD2.F32 R5, -RZ, R18.H0_H0 ;  /* 0x20000012ff057230 */ /* 0x029fe20000004100 */
[----:B------:R-:W-:Y:S01]  /*6f20*/  ISETP.GT.AND P2, PT, R3, 0x8, P0 ;  /* 0x000000080300780c */ /* 0x000fe20000744270 */
[----:B------:R-:W-:Y:S03]  /*6f30*/  BSSY B1, `(.L_x_184) ;  /* 0x000000b000017945 */ /* 0x000fe60003800000 */
[----:B------:R-:W-:-:S04]  /*6f40*/  FMUL R4, R5, R168 ;  /* 0x000000a805047220 */ /* 0x000fc80000400000 */
        /* <DEDUP_REMOVED lines=9> */
.L_x_185:
[----:B------:R-:W-:Y:S05]  /*6fe0*/  BSYNC B1 ;  /* 0x0000000000017941 */ /* 0x000fea0003800000 */
.L_x_184:
        /* <DEDUP_REMOVED lines=13> */
.L_x_187:
[----:B------:R-:W-:Y:S05]  /*70c0*/  BSYNC B1 ;  /* 0x0000000000017941 */ /* 0x000fea0003800000 */
.L_x_186:
        /* <DEDUP_REMOVED lines=13> */
.L_x_189:
[----:B------:R-:W-:Y:S05]  /*71a0*/  BSYNC B1 ;  /* 0x0000000000017941 */ /* 0x000fea0003800000 */
.L_x_188:
        /* <DEDUP_REMOVED lines=13> */
.L_x_191:
[----:B------:R-:W-:Y:S05]  /*7280*/  BSYNC B1 ;  /* 0x0000000000017941 */ /* 0x000fea0003800000 */
.L_x_190:
        /* <DEDUP_REMOVED lines=13> */
.L_x_193:
[----:B------:R-:W-:Y:S05]  /*7360*/  BSYNC B1 ;  /* 0x0000000000017941 */ /* 0x000fea0003800000 */
.L_x_192:
        /* <DEDUP_REMOVED lines=13> */
.L_x_195:
[----:B------:R-:W-:Y:S05]  /*7440*/  BSYNC B1 ;  /* 0x0000000000017941 */ /* 0x000fea0003800000 */
.L_x_194:
        /* <DEDUP_REMOVED lines=13> */
.L_x_197:
[----:B------:R-:W-:Y:S05]  /*7520*/  BSYNC B1 ;  /* 0x0000000000017941 */ /* 0x000fea0003800000 */
.L_x_196:
        /* <DEDUP_REMOVED lines=13> */
.L_x_199:
[----:B------:R-:W-:Y:S05]  /*7600*/  BSYNC B1 ;  /* 0x0000000000017941 */ /* 0x000fea0003800000 */
.L_x_198:
        /* <DEDUP_REMOVED lines=13> */
.L_x_201:
[----:B------:R-:W-:Y:S05]  /*76e0*/  BSYNC B1 ;  /* 0x0000000000017941 */ /* 0x000fea0003800000 */
.L_x_200:
        /* <DEDUP_REMOVED lines=13> */
.L_x_203:
[----:B------:R-:W-:Y:S05]  /*77c0*/  BSYNC B1 ;  /* 0x0000000000017941 */ /* 0x000fea0003800000 */
.L_x_202:
        /* <DEDUP_REMOVED lines=13> */
.L_x_205:
[----:B------:R-:W-:Y:S05]  /*78a0*/  BSYNC B1 ;  /* 0x0000000000017941 */ /* 0x000fea0003800000 */
.L_x_204:
        /* <DEDUP_REMOVED lines=13> */
.L_x_207:
[----:B------:R-:W-:Y:S05]  /*7980*/  BSYNC B1 ;  /* 0x0000000000017941 */ /* 0x000fea0003800000 */
.L_x_206:
        /* <DEDUP_REMOVED lines=13> */
.L_x_209:
[----:B------:R-:W-:Y:S05]  /*7a60*/  BSYNC B1 ;  /* 0x0000000000017941 */ /* 0x000fea0003800000 */
.L_x_208:
        /* <DEDUP_REMOVED lines=13> */
.L_x_211:
[----:B------:R-:W-:Y:S05]  /*7b40*/  BSYNC B1 ;  /* 0x0000000000017941 */ /* 0x000fea0003800000 */
.L_x_210:
        /* <DEDUP_REMOVED lines=13> */
.L_x_213:
[----:B------:R-:W-:Y:S05]  /*7c20*/  BSYNC B1 ;  /* 0x0000000000017941 */ /* 0x000fea0003800000 */
.L_x_212:
        /* <DEDUP_REMOVED lines=13> */
.L_x_215:
[----:B------:R-:W-:Y:S05]  /*7d00*/  BSYNC B1 ;  /* 0x0000000000017941 */ /* 0x000fea0003800000 */
.L_x_214:
        /* <DEDUP_REMOVED lines=13> */
.L_x_217:
[----:B------:R-:W-:Y:S05]  /*7de0*/  BSYNC B1 ;  /* 0x0000000000017941 */ /* 0x000fea0003800000 */
.L_x_216:
        /* <DEDUP_REMOVED lines=13> */
.L_x_219:
[----:B------:R-:W-:Y:S05]  /*7ec0*/  BSYNC B1 ;  /* 0x0000000000017941 */ /* 0x000fea0003800000 */
.L_x_218:
        /* <DEDUP_REMOVED lines=13> */
.L_x_221:
[----:B------:R-:W-:Y:S05]  /*7fa0*/  BSYNC B1 ;  /* 0x0000000000017941 */ /* 0x000fea0003800000 */
.L_x_220:
        /* <DEDUP_REMOVED lines=13> */
.L_x_223:
[----:B------:R-:W-:Y:S05]  /*8080*/  BSYNC B1 ;  /* 0x0000000000017941 */ /* 0x000fea0003800000 */
.L_x_222:
        /* <DEDUP_REMOVED lines=13> */
.L_x_225:
[----:B------:R-:W-:Y:S05]  /*8160*/  BSYNC B1 ;  /* 0x0000000000017941 */ /* 0x000fea0003800000 */
.L_x_224:
        /* <DEDUP_REMOVED lines=13> */
.L_x_227:
[----:B------:R-:W-:Y:S05]  /*8240*/  BSYNC B1 ;  /* 0x0000000000017941 */ /* 0x000fea0003800000 */
.L_x_226:
        /* <DEDUP_REMOVED lines=13> */
.L_x_229:
[----:B------:R-:W-:Y:S05]  /*8320*/  BSYNC B1 ;  /* 0x0000000000017941 */ /* 0x000fea0003800000 */
.L_x_228:
        /* <DEDUP_REMOVED lines=13> */
.L_x_231:
[----:B------:R-:W-:Y:S05]  /*8400*/  BSYNC B1 ;  /* 0x0000000000017941 */ /* 0x000fea0003800000 */
.L_x_230:
        /* <DEDUP_REMOVED lines=13> */
.L_x_233:
[----:B------:R-:W-:Y:S05]  /*84e0*/  BSYNC B1 ;  /* 0x0000000000017941 */ /* 0x000fea0003800000 */
.L_x_232:
        /* <DEDUP_REMOVED lines=13> */
.L_x_235:
[----:B------:R-:W-:Y:S05]  /*85c0*/  BSYNC B1 ;  /* 0x0000000000017941 */ /* 0x000fea0003800000 */
.L_x_234:
        /* <DEDUP_REMOVED lines=13> */
.L_x_237:
[----:B------:R-:W-:Y:S05]  /*86a0*/  BSYNC B1 ;  /* 0x0000000000017941 */ /* 0x000fea0003800000 */
.L_x_236:
        /* <DEDUP_REMOVED lines=13> */
.L_x_239:
[----:B------:R-:W-:Y:S05]  /*8780*/  BSYNC B1 ;  /* 0x0000000000017941 */ /* 0x000fea0003800000 */
.L_x_238:
        /* <DEDUP_REMOVED lines=13> */
.L_x_241:
[----:B------:R-:W-:Y:S05]  /*8860*/  BSYNC B1 ;  /* 0x0000000000017941 */ /* 0x000fea0003800000 */
.L_x_240:
        /* <DEDUP_REMOVED lines=13> */
.L_x_243:
[----:B------:R-:W-:Y:S05]  /*8940*/  BSYNC B1 ;  /* 0x0000000000017941 */ /* 0x000fea0003800000 */
.L_x_242:
        /* <DEDUP_REMOVED lines=13> */
.L_x_245:
[----:B------:R-:W-:Y:S05]  /*8a20*/  BSYNC B1 ;  /* 0x0000000000017941 */ /* 0x000fea0003800000 */
.L_x_244:
        /* <DEDUP_REMOVED lines=13> */
.L_x_247:
[----:B------:R-:W-:Y:S05]  /*8b00*/  BSYNC B1 ;  /* 0x0000000000017941 */ /* 0x000fea0003800000 */
.L_x_246:
        /* <DEDUP_REMOVED lines=13> */
.L_x_249:
[----:B------:R-:W-:Y:S05]  /*8be0*/  BSYNC B1 ;  /* 0x0000000000017941 */ /* 0x000fea0003800000 */
.L_x_248:
        /* <DEDUP_REMOVED lines=13> */
.L_x_251:
[----:B------:R-:W-:Y:S05]  /*8cc0*/  BSYNC B1 ;  /* 0x0000000000017941 */ /* 0x000fea0003800000 */
.L_x_250:
        /* <DEDUP_REMOVED lines=13> */
.L_x_253:
[----:B------:R-:W-:Y:S05]  /*8da0*/  BSYNC B1 ;  /* 0x0000000000017941 */ /* 0x000fea0003800000 */
.L_x_252:
        /* <DEDUP_REMOVED lines=13> */
.L_x_255:
[----:B------:R-:W-:Y:S05]  /*8e80*/  BSYNC B1 ;  /* 0x0000000000017941 */ /* 0x000fea0003800000 */
.L_x_254:
        /* <DEDUP_REMOVED lines=13> */
.L_x_257:
[----:B------:R-:W-:Y:S05]  /*8f60*/  BSYNC B1 ;  /* 0x0000000000017941 */ /* 0x000fea0003800000 */
.L_x_256:
        /* <DEDUP_REMOVED lines=13> */
.L_x_259:
[----:B------:R-:W-:Y:S05]  /*9040*/  BSYNC B1 ;  /* 0x0000000000017941 */ /* 0x000fea0003800000 */
.L_x_258:
        /* <DEDUP_REMOVED lines=13> */
.L_x_261:
[----:B------:R-:W-:Y:S05]  /*9120*/  BSYNC B1 ;  /* 0x0000000000017941 */ /* 0x000fea0003800000 */
.L_x_260:
        /* <DEDUP_REMOVED lines=13> */
.L_x_263:
[----:B------:R-:W-:Y:S05]  /*9200*/  BSYNC B1 ;  /* 0x0000000000017941 */ /* 0x000fea0003800000 */
.L_x_262:
        /* <DEDUP_REMOVED lines=13> */
.L_x_265:
[----:B------:R-:W-:Y:S05]  /*92e0*/  BSYNC B1 ;  /* 0x0000000000017941 */ /* 0x000fea0003800000 */
.L_x_264:
[----:B0--3-5:R-:W-:Y:S01]  /*92f0*/  HADD2.F32 R5, -RZ, R18.H0_H0 ;  /* 0x20000012ff057230 */ /* 0x029fe20000004100 */
[----:B------:R-:W-:Y:S01]  /*9300*/  IADD3 R4, P3, R115, R20, RZ ;  /* 0x0000001473047210 */ /* 0x000fe20007f7e0ff */
[----:B------:R-:W-:Y:S01]  /*9310*/  BSSY B1, `(.L_x_266) ;  /* 0x000000b000017945 */ /* 0x000fe20003800000 */
[----:B------:R-:W-:Y:S02]  /*9320*/  ISETP.GT.AND P0, PT, R3, 0x59, P0 ;  /* 0x000000590300780c */ /* 0x000fe40000704270 */
[----:B------:R-:W-:-:S04]  /*9330*/  FMUL R5, R5, R168 ;  /* 0x000000a805057220 */ /* 0x000fc80000400000 */
[----:B------:R-:W-:-:S05]  /*9340*/  FFMA R5, R68, R169, R5 ;  /* 0x000000a944057223 */ /* 0x000fca0000000005 */
[----:B------:R-:W-:Y:S01]  /*9350*/  F2FP.F16.F32.PACK_AB R6, RZ, R5 ;  /* 0x00000005ff06723e */ /* 0x000fe200000000ff */
[----:B------:R-:W-:Y:S01]  /*9360*/  IMAD.X R5, R21, 0x1, R127, P3 ;  /* 0x0000000115057824 */ /* 0x000fe200018e067f */
[----:B-1----:R-:W-:-:S04]  /*9370*/  IADD3 R8, P3, R175, R14, RZ ;  /* 0x0000000eaf087210 */ /* 0x002fc80007f7e0ff */
[----:B------:R0:W-:Y:S01]  /*9380*/  @P2 STG.E.U16 desc[UR36][R4.64], R6 ;  /* 0x0000000604002986 */ /* 0x0001e2000c101524 */
[----:B------:R-:W-:Y:S01]  /*9390*/  IMAD.X R9, R15, 0x1, R23, P3 ;  /* 0x000000010f097824 */ /* 0x000fe200018e0617 */
[----:B------:R-:W-:Y:S07]  /*93a0*/  @!P0 BRA `(.L_x_267) ;  /* 0x0000000000048947 */ /* 0x000fee0003800000 */
[----:B------:R1:W5:Y:S02]  /*93b0*/  LDG.E.LTC128B.U16 R18, desc[UR36][R8.64] ;  /* 0x0000002408127981 */ /* 0x000364000c1e1520 */
.L_x_267:
[----:B------:R-:W-:Y:S05]  /*93c0*/  BSYNC B1 ;  /* 0x0000000000017941 */ /* 0x000fea0003800000 */
.L_x_266:
[----:B0----5:R-:W-:Y:S01]  /*93d0*/  HADD2.F32 R5, -RZ, R18.H0_H0 ;  /* 0x20000012ff057230 */ /* 0x021fe20000004100 */
        /* <DEDUP_REMOVED lines=12> */
.L_x_269:
[----:B------:R-:W-:Y:S05]  /*94a0*/  BSYNC B1 ;  /* 0x0000000000017941 */ /* 0x000fea0003800000 */
.L_x_268:
        /* <DEDUP_REMOVED lines=13> */
.L_x_271:
[----:B------:R-:W-:Y:S05]  /*9580*/  BSYNC B1 ;  /* 0x0000000000017941 */ /* 0x000fea0003800000 */
.L_x_270:
[----:B------:R-:W-:Y:S05]  /*9590*/  @!P1 BRA `(.L_x_272) ;  /* 0x0000003400489947 */ /* 0x000fea0003800000 */
[----:B-----5:R-:W-:-:S05]  /*95a0*/  HADD2.F32 R3, -RZ, R18.H0_H0 ;  /* 0x20000012ff037230 */ /* 0x020fca0000004100 */
[----:B0-----:R-:W-:-:S04]  /*95b0*/  FMUL R4, R3, R168 ;  /* 0x000000a803047220 */ /* 0x001fc80000400000 */
[----:B------:R-:W-:Y:S01]  /*95c0*/  FFMA R71, R71, R169, R4 ;  /* 0x000000a947477223 */ /* 0x000fe20000000004 */
[----:B------:R-:W-:-:S04]  /*95d0*/  IADD3 R4, P0, R7, R72, RZ ;  /* 0x0000004807047210 */ /* 0x000fc80007f1e0ff */
[----:B------:R-:W-:Y:S01]  /*95e0*/  F2FP.F16.F32.PACK_AB R71, RZ, R71 ;  /* 0x00000047ff47723e */ /* 0x000fe200000000ff */
[----:B------:R-:W-:-:S05]  /*95f0*/  IMAD.X R5, R73, 0x1, R127, P0 ;  /* 0x0000000149057824 */ /* 0x000fca00000e067f */
[----:B------:R3:W-:Y:S01]  /*9600*/  STG.E.U16 desc[UR36][R4.64], R71 ;  /* 0x0000004704007986 */ /* 0x0007e2000c101524 */
[----:B------:R-:W-:Y:S05]  /*9610*/  BRA `(.L_x_272) ;  /* 0x0000003400287947 */ /* 0x000fea0003800000 */
.L_x_35:
[----:B------:R-:W-:Y:S01]  /*9620*/  ULDC.64 UR4, c[0x0][0x5c0] ;  /* 0x0001700000047ab9 */ /* 0x000fe20000000a00 */
[----:B------:R-:W-:Y:S01]  /*9630*/  ISETP.GT.AND P4, PT, R3, 0x1, P1 ;  /* 0x000000010300780c */ /* 0x000fe20000f84270 */
[-C--:B------:R-:W-:Y:S01]  /*9640*/  FMUL R120, R120, R169.reuse ;  /* 0x000000a978787220 */ /* 0x080fe20000400000 */
[----:B------:R-:W-:Y:S01]  /*9650*/  LEA R4, P0, R170, UR4, 0x1 ;  /* 0x00000004aa047c11 */ /* 0x000fe2000f8008ff */
[-C--:B------:R-:W-:Y:S01]  /*9660*/  FMUL R121, R121, R169.reuse ;  /* 0x000000a979797220 */ /* 0x080fe20000400000 */
[-C--:B------:R-:W-:Y:S01]  /*9670*/  FMUL R122, R122, R169.reuse ;  /* 0x000000a97a7a7220 */ /* 0x080fe20000400000 */
[----:B------:R-:W-:Y:S01]  /*9680*/  SHF.L.U64.HI R7, R20, 0x4, R21 ;  /* 0x0000000414077819 */ /* 0x000fe20000010215 */
[-C--:B------:R-:W-:Y:S01]  /*9690*/  FMUL R123, R123, R169.reuse ;  /* 0x000000a97b7b7220 */ /* 0x080fe20000400000 */
[----:B------:R-:W-:Y:S01]  /*96a0*/  LEA.HI.X R5, R170, UR5, R23, 0x1, P0 ;  /* 0x00000005aa057c11 */ /* 0x000fe200080f0c17 */
[-C--:B------:R-:W-:Y:S01]  /*96b0*/  FMUL R124, R124, R169.reuse ;  /* 0x000000a97c7c7220 */ /* 0x080fe20000400000 */
[----:B------:R-:W-:Y:S01]  /*96c0*/  ISETP.GT.AND P0, PT, R12, 0x8, PT ;  /* 0x000000080c00780c */ /* 0x000fe20003f04270 */
[-C--:B------:R-:W-:Y:S01]  /*96d0*/  FMUL R125, R125, R169.reuse ;  /* 0x000000a97d7d7220 */ /* 0x080fe20000400000 */
[----:B------:R-:W-:Y:S01]  /*96e0*/  LEA R6, P5, R20, R4, 0x4 ;  /* 0x0000000414067211 */ /* 0x000fe200078a20ff */
[-C--:B------:R-:W-:Y:S01]  /*96f0*/  FMUL R126, R126, R169.reuse ;  /* 0x000000a97e7e7220 */ /* 0x080fe20000400000 */
[----:B------:R-:W-:Y:S01]  /*9700*/  ISETP.GT.AND P3, PT, R3, RZ, P0 ;  /* 0x000000ff0300720c */ /* 0x000fe20000764270 */
[----:B------:R-:W-:Y:S01]  /*9710*/  FMUL R127, R127, R169 ;  /* 0x000000a97f7f7220 */ /* 0x000fe20000400000 */
[----:B------:R-:W-:Y:S01]  /*9720*/  F2FP.F16.F32.PACK_AB R120, RZ, R120 ;  /* 0x00000078ff78723e */ /* 0x000fe200000000ff */
[----:B------:R-:W-:Y:S01]  /*9730*/  IMAD.X R7, R7, 0x1, R5, P5 ;  /* 0x0000000107077824 */ /* 0x000fe200028e0605 */
[----:B------:R-:W-:Y:S01]  /*9740*/  F2FP.F16.F32.PACK_AB R121, RZ, R121 ;  /* 0x00000079ff79723e */ /* 0x000fe200000000ff */
[-C--:B------:R-:W-:Y:S01]  /*9750*/  FMUL R128, R128, R169.reuse ;  /* 0x000000a980807220 */ /* 0x080fe20000400000 */
[----:B------:R-:W-:Y:S01]  /*9760*/  F2FP.F16.F32.PACK_AB R122, RZ, R122 ;  /* 0x0000007aff7a723e */ /* 0x000fe200000000ff */
[----:B------:R-:W-:Y:S01]  /*9770*/  @P2 STG.E.U16 desc[UR36][R4.64], R120 ;  /* 0x0000007804002986 */ /* 0x000fe2000c101524 */
[----:B------:R-:W-:Y:S01]  /*9780*/  ISETP.GT.AND P2, PT, R3, 0x1, P0 ;  /* 0x000000010300780c */ /* 0x000fe20000744270 */
[-C--:B------:R-:W-:Y:S01]  /*9790*/  FMUL R129, R129, R169.reuse ;  /* 0x000000a981817220 */ /* 0x080fe20000400000 */
[C---:B------:R-:W-:Y:S01]  /*97a0*/  ISETP.GT.AND P5, PT, R3.reuse, 0x8, P1 ;  /* 0x000000080300780c */ /* 0x040fe20000fa4270 */
[----:B------:R-:W-:Y:S01]  /*97b0*/  @P4 STG.E.U16 desc[UR36][R4.64+0x2], R121 ;  /* 0x0000027904004986 */ /* 0x000fe2000c101524 */
[C---:B------:R-:W-:Y:S01]  /*97c0*/  ISETP.GT.AND P4, PT, R3.reuse, 0x9, P1 ;  /* 0x000000090300780c */ /* 0x040fe20000f84270 */
[----:B------:R-:W-:Y:S01]  /*97d0*/  FMUL R130, R130, R169 ;  /* 0x000000a982827220 */ /* 0x000fe20000400000 */
[----:B------:R-:W-:Y:S01]  /*97e0*/  F2FP.F16.F32.PACK_AB R123, RZ, R123 ;  /* 0x0000007bff7b723e */ /* 0x000fe200000000ff */
[----:B------:R-:W-:Y:S01]  /*97f0*/  @P3 STG.E.U16 desc[UR36][R6.64], R122 ;  /* 0x0000007a06003986 */ /* 0x000fe2000c101524 */
[----:B------:R-:W-:Y:S01]  /*9800*/  ISETP.GT.AND P3, PT, R3, 0x8, P0 ;  /* 0x000000080300780c */ /* 0x000fe20000764270 */
[-C--:B------:R-:W-:Y:S01]  /*9810*/  FMUL R131, R131, R169.reuse ;  /* 0x000000a983837220 */ /* 0x080fe20000400000 */
[----:B------:R-:W-:Y:S01]  /*9820*/  F2FP.F16.F32.PACK_AB R124, RZ, R124 ;  /* 0x0000007cff7c723e */ /* 0x000fe200000000ff */
[----:B------:R-:W-:Y:S01]  /*9830*/  FMUL R132, R132, R169 ;  /* 0x000000a984847220 */ /* 0x000fe20000400000 */
[----:B------:R-:W-:Y:S01]  /*9840*/  F2FP.F16.F32.PACK_AB R125, RZ, R125 ;  /* 0x0000007dff7d723e */ /* 0x000fe200000000ff */
[----:B------:R-:W-:Y:S01]  /*9850*/  @P2 STG.E.U16 desc[UR36][R6.64+0x2], R123 ;  /* 0x0000027b06002986 */ /* 0x000fe2000c101524 */
[----:B------:R-:W-:Y:S01]  /*9860*/  F2FP.F16.F32.PACK_AB R126, RZ, R126 ;  /* 0x0000007eff7e723e */ /* 0x000fe200000000ff */
        /* <DEDUP_REMOVED lines=10> */
[----:B------:R-:W-:Y:S01]  /*9910*/  @P3 STG.E.U16 desc[UR36][R6.64+0x10], R126 ;  /* 0x0000107e06003986 */ /* 0x000fe2000c101524 */
[----:B------:R-:W-:Y:S01]  /*9920*/  ISETP.GT.AND P3, PT, R3, 0x10, P0 ;  /* 0x000000100300780c */ /* 0x000fe20000764270 */
        /* <DEDUP_REMOVED lines=58> */
[-C--:B------:R-:W-:Y:S01]  /*9cd0*/  FMUL R151, R151, R169.reuse ;  /* 0x000000a997977220 */ /* 0x080fe20000400000 */
[----:B------:R-:W-:Y:S01]  /*9ce0*/  F2FP.F16.F32.PACK_AB R144, RZ, R144 ;  /* 0x00000090ff90723e */ /* 0x000fe200000000ff */
        /* <DEDUP_REMOVED lines=59> */
[C---:B------:R-:W-:Y:S01]  /*a0a0*/  ISETP.GT.AND P2, PT, R3.reuse, 0x49, P0 ;  /* 0x000000490300780c */ /* 0x040fe20000744270 */
[----:B------:R-:W-:Y:S01]  /*a0b0*/  IMAD.SHL.U32 R13, R20, 0x100, RZ ;  /* 0x00000100140d7824 */ /* 0x000fe200078e00ff */
        /* <DEDUP_REMOVED lines=14> */
[C---:B------:R-:W-:Y:S01]  /*a1a0*/  ISETP.GT.AND P2, PT, R3.reuse, 0x51, P0 ;  /* 0x000000510300780c */ /* 0x040fe20000744270 */
[-C--:B------:R-:W-:Y:S01]  /*a1b0*/  FMUL R74, R74, R169.reuse ;  /* 0x000000a94a4a7220 */ /* 0x080fe20000400000 */
[----:B------:R-:W-:Y:S01]  /*a1c0*/  F2FP.F16.F32.PACK_AB R164, RZ, R164 ;  /* 0x000000a4ffa4723e */ /* 0x000fe200000000ff */
[----:B------:R-:W-:Y:S01]  /*a1d0*/  @P3 STG.E.U16 desc[UR36][R4.64+0xa0], R160 ;  /* 0x0000a0a004003986 */ /* 0x000fe2000c101524 */
[----:B------:R-:W-:Y:S01]  /*a1e0*/  ISETP.GT.AND P3, PT, R3, 0x58, P1 ;  /* 0x000000580300780c */ /* 0x000fe20000f64270 */
[----:B------:R-:W-:Y:S01]  /*a1f0*/  FMUL R75, R75, R169 ;  /* 0x000000a94b4b7220 */ /* 0x000fe20000400000 */
[C---:B------:R-:W-:Y:S01]  /*a200*/  ISETP.GT.AND P1, PT, R3.reuse, 0x59, P1 ;  /* 0x000000590300780c */ /* 0x040fe20000f24270 */
[----:B------:R-:W-:Y:S01]  /*a210*/  @P5 STG.E.U16 desc[UR36][R4.64+0xa2], R161 ;  /* 0x0000a2a104005986 */ /* 0x000fe2000c101524 */
[----:B------:R-:W-:Y:S01]  /*a220*/  F2FP.F16.F32.PACK_AB R165, RZ, R165 ;  /* 0x000000a5ffa5723e */ /* 0x000fe200000000ff */
[-C--:B------:R-:W-:Y:S01]  /*a230*/  FMUL R76, R76, R169.reuse ;  /* 0x000000a94c4c7220 */ /* 0x080fe20000400000 */
[----:B------:R-:W-:Y:S01]  /*a240*/  F2FP.F16.F32.PACK_AB R166, RZ, R166 ;  /* 0x000000a6ffa6723e */ /* 0x000fe200000000ff */
[----:B------:R-:W-:Y:S01]  /*a250*/  @P4 STG.E.U16 desc[UR36][R6.64+0xa0], R162 ;  /* 0x0000a0a206004986 */ /* 0x000fe2000c101524 */
[C---:B------:R-:W-:Y:S01]  /*a260*/  ISETP.GT.AND P4, PT, R3.reuse, 0x58, P0 ;  /* 0x000000580300780c */ /* 0x040fe20000784270 */
[-C--:B------:R-:W-:Y:S01]  /*a270*/  FMUL R78, R78, R169.reuse ;  /* 0x000000a94e4e7220 */ /* 0x080fe20000400000 */
[----:B------:R-:W-:Y:S01]  /*a280*/  ISETP.GT.AND P0, PT, R3, 0x59, P0 ;  /* 0x000000590300780c */ /* 0x000fe20000704270 */
[----:B------:R-:W-:Y:S01]  /*a290*/  @P2 STG.E.U16 desc[UR36][R6.64+0xa2], R163 ;  /* 0x0000a2a306002986 */ /* 0x000fe2000c101524 */
[----:B------:R-:W-:Y:S01]  /*a2a0*/  SHF.L.U64.HI R21, R20, 0x8, R21 ;  /* 0x0000000814157819 */ /* 0x000fe20000010215 */
[-C--:B------:R-:W-:Y:S01]  /*a2b0*/  FMUL R80, R80, R169.reuse ;  /* 0x000000a950507220 */ /* 0x080fe20000400000 */
[----:B------:R-:W-:Y:S01]  /*a2c0*/  F2FP.F16.F32.PACK_AB R72, RZ, R72 ;  /* 0x00000048ff48723e */ /* 0x000fe200000000ff */
[----:B------:R-:W-:Y:S01]  /*a2d0*/  @P3 STG.E.U16 desc[UR36][R4.64+0xb0], R164 ;  /* 0x0000b0a404003986 */ /* 0x000fe2000c101524 */
[----:B------:R-:W-:Y:S01]  /*a2e0*/  ISETP.GT.AND P3, PT, R12, 0x80, PT ;  /* 0x000000800c00780c */ /* 0x000fe20003f64270 */
[----:B------:R-:W-:Y:S01]  /*a2f0*/  FMUL R83, R83, R169 ;  /* 0x000000a953537220 */ /* 0x000fe20000400000 */
[----:B------:R-:W-:Y:S01]  /*a300*/  F2FP.F16.F32.PACK_AB R167, RZ, R167 ;  /* 0x000000a7ffa7723e */ /* 0x000fe200000000ff */
[----:B------:R-:W-:Y:S01]  /*a310*/  @P1 STG.E.U16 desc[UR36][R4.64+0xb2], R165 ;  /* 0x0000b2a504001986 */ /* 0x000fe2000c101524 */
[----:B------:R-:W-:Y:S01]  /*a320*/  ISETP.GT.AND P2, PT, R3, RZ, P3 ;  /* 0x000000ff0300720c */ /* 0x000fe20001f44270 */
[-C--:B------:R-:W-:Y:S01]  /*a330*/  FMUL R85, R85, R169.reuse ;  /* 0x000000a955557220 */ /* 0x080fe20000400000 */
[----:B------:R-:W-:Y:S01]  /*a340*/  PRMT R11, R72, 0x7610, R11 ;  /* 0x00007610480b7816 */ /* 0x000fe2000000000b */
[----:B------:R-:W-:Y:S01]  /*a350*/  @P4 STG.E.U16 desc[UR36][R6.64+0xb0], R166 ;  /* 0x0000b0a606004986 */ /* 0x000fe2000c101524 */
[CC--:B------:R-:W-:Y:S01]  /*a360*/  IADD3 R8, P4, R13.reuse, R4.reuse, RZ ;  /* 0x000000040d087210 */ /* 0x0c0fe20007f9e0ff */
[-C--:B------:R-:W-:Y:S01]  /*a370*/  FMUL R86, R86, R169.reuse ;  /* 0x000000a956567220 */ /* 0x080fe20000400000 */
[----:B------:R-:W-:Y:S01]  /*a380*/  LOP3.LUT R15, R13, 0x2, RZ, 0xfc, !PT ;  /* 0x000000020d0f7812 */ /* 0x000fe200078efcff */
[----:B------:R-:W-:Y:S01]  /*a390*/  @P0 STG.E.U16 desc[UR36][R6.64+0xb2], R167 ;  /* 0x0000b2a706000986 */ /* 0x000fe2000c101524 */
[----:B------:R-:W-:Y:S01]  /*a3a0*/  ISETP.GT.AND P1, PT, R3, 0x1, P3 ;  /* 0x000000010300780c */ /* 0x000fe20001f24270 */
[--C-:B------:R-:W-:Y:S01]  /*a3b0*/  IMAD.X R9, R21, 0x1, R5.reuse, P4 ;  /* 0x0000000115097824 */ /* 0x100fe200020e0605 */
[----:B------:R-:W-:Y:S01]  /*a3c0*/  IADD3 R72, P0, R15, R4, RZ ;  /* 0x000000040f487210 */ /* 0x000fe20007f1e0ff */
[----:B------:R-:W-:Y:S01]  /*a3d0*/  FMUL R87, R87, R169 ;  /* 0x000000a957577220 */ /* 0x000fe20000400000 */
[----:B------:R-:W-:Y:S01]  /*a3e0*/  F2FP.F16.F32.PACK_AB R10, RZ, R73 ;  /* 0x00000049ff0a723e */ /* 0x000fe200000000ff */
[-C--:B------:R-:W-:Y:S01]  /*a3f0*/  FMUL R88, R88, R169.reuse ;  /* 0x000000a958587220 */ /* 0x080fe20000400000 */
[----:B------:R0:W-:Y:S01]  /*a400*/  @P2 STG.E.U16 desc[UR36][R8.64], R11 ;  /* 0x0000000b08002986 */ /* 0x0001e2000c101524 */
[----:B------:R-:W-:Y:S01]  /*a410*/  ISETP.GT.AND P2, PT, R12, 0x88, PT ;  /* 0x000000880c00780c */ /* 0x000fe20003f44270 */
[----:B------:R-:W-:Y:S01]  /*a420*/  IMAD.X R73, R21, 0x1, R5, P0 ;  /* 0x0000000115497824 */ /* 0x000fe200000e0605 */
[----:B------:R-:W-:Y:S01]  /*a430*/  PRMT R18, R10, 0x7610, R18 ;  /* 0x000076100a127816 */ /* 0x000fe20000000012 */
[-C--:B------:R-:W-:Y:S01]  /*a440*/  FMUL R90, R90, R169.reuse ;  /* 0x000000a95a5a7220 */ /* 0x080fe20000400000 */
[----:B------:R-:W-:Y:S01]  /*a450*/  ISETP.GT.AND P4, PT, R3, RZ, P2 ;  /* 0x000000ff0300720c */ /* 0x000fe20001784270 */
[-C--:B------:R-:W-:Y:S01]  /*a460*/  FMUL R92, R92, R169.reuse ;  /* 0x000000a95c5c7220 */ /* 0x080fe20000400000 */
[----:B------:R-:W-:Y:S01]  /*a470*/  IADD3 R10, P5, R13, R6, RZ ;  /* 0x000000060d0a7210 */ /* 0x000fe20007fbe0ff */
[----:B------:R1:W-:Y:S01]  /*a480*/  @P1 STG.E.U16 desc[UR36][R72.64], R18 ;  /* 0x0000001248001986 */ /* 0x0003e2000c101524 */
[----:B------:R-:W-:Y:S01]  /*a490*/  F2FP.F16.F32.PACK_AB R14, RZ, R74 ;  /* 0x0000004aff0e723e */ /* 0x000fe200000000ff */
[-C--:B------:R-:W-:Y:S01]  /*a4a0*/  FMUL R95, R95, R169.reuse ;  /* 0x000000a95f5f7220 */ /* 0x080fe20000400000 */
[----:B------:R-:W-:Y:S01]  /*a4b0*/  ISETP.GT.AND P1, PT, R3, 0x1, P2 ;  /* 0x000000010300780c */ /* 0x000fe20001724270 */
[--C-:B0-----:R-:W-:Y:S01]  /*a4c0*/  IMAD.X R11, R21, 0x1, R7.reuse, P5 ;  /* 0x00000001150b7824 */ /* 0x101fe200028e0607 */
[----:B------:R-:W-:Y:S01]  /*a4d0*/  PRMT R20, R14, 0x7610, R20 ;  /* 0x000076100e147816 */ /* 0x000fe20000000014 */
[-C--:B------:R-:W-:Y:S01]  /*a4e0*/  FMUL R14, R77, R169.reuse ;  /* 0x000000a94d0e7220 */ /* 0x080fe20000400000 */
[----:B------:R-:W-:Y:S01]  /*a4f0*/  LOP3.LUT R23, R13, 0x10, RZ, 0xfc, !PT ;  /* 0x000000100d177812 */ /* 0x000fe200078efcff */
[----:B------:R-:W-:Y:S01]  /*a500*/  FMUL R97, R97, R169 ;  /* 0x000000a961617220 */ /* 0x000fe20000400000 */
[----:B------:R-:W-:Y:S01]  /*a510*/  F2FP.F16.F32.PACK_AB R75, RZ, R75 ;  /* 0x0000004bff4b723e */ /* 0x000fe200000000ff */
[----:B------:R0:W-:Y:S01]  /*a520*/  @P4 STG.E.U16 desc[UR36][R10.64], R20 ;  /* 0x000000140a004986 */ /* 0x0001e2000c101524 */
[----:B------:R-:W-:Y:S01]  /*a530*/  IADD3 R74, P5, R15, R6, RZ ;  /* 0x000000060f4a7210 */ /* 0x000fe20007fbe0ff */
[-C--:B------:R-:W-:Y:S01]  /*a540*/  FMUL R98, R98, R169.reuse ;  /* 0x000000a962627220 */ /* 0x080fe20000400000 */
[----:B-1----:R-:W-:Y:S01]  /*a550*/  F2FP.F16.F32.PACK_AB R18, RZ, R76 ;  /* 0x0000004cff12723e */ /* 0x002fe200000000ff */
[-C--:B------:R-:W-:Y:S01]  /*a560*/  FMUL R99, R99, R169.reuse ;  /* 0x000000a963637220 */ /* 0x080fe20000400000 */
[----:B------:R-:W-:Y:S01]  /*a570*/  IADD3 R76, P4, R23, R4, RZ ;  /* 0x00000004174c7210 */ /* 0x000fe20007f9e0ff */
[-C--:B------:R-:W-:Y:S01]  /*a580*/  FMUL R100, R100, R169.reuse ;  /* 0x000000a964647220 */ /* 0x080fe20000400000 */
[----:B------:R-:W-:Y:S01]  /*a590*/  ISETP.GT.AND P0, PT, R3, 0x8, P3 ;  /* 0x000000080300780c */ /* 0x000fe20001f04270 */
[-C--:B------:R-:W-:Y:S01]  /*a5a0*/  FMUL R102, R102, R169.reuse ;  /* 0x000000a966667220 */ /* 0x080fe20000400000 */
[----:B------:R-:W-:Y:S01]  /*a5b0*/  PRMT R72, R75, 0x7610, R72 ;  /* 0x000076104b487816 */ /* 0x000fe20000000048 */
[----:B------:R-:W-:Y:S01]  /*a5c0*/  IMAD.X R75, R21, 0x1, R7, P5 ;  /* 0x00000001154b7824 */ /* 0x000fe200028e0607 */
[----:B------:R-:W-:Y:S01]  /*a5d0*/  LOP3.LUT R73, R13, 0x12, RZ, 0xfc, !PT ;  /* 0x000000120d497812 */ /* 0x000fe200078efcff */
[--C-:B------:R-:W-:Y:S01]  /*a5e0*/  IMAD.X R77, R21, 0x1, R5.reuse, P4 ;  /* 0x00000001154d7824 */ /* 0x100fe200020e0605 */
[----:B------:R-:W-:Y:S01]  /*a5f0*/  F2FP.F16.F32.PACK_AB R14, RZ, R14 ;  /* 0x0000000eff0e723e */ /* 0x000fe200000000ff */
[-C--:B------:R-:W-:Y:S01]  /*a600*/  FMUL R104, R104, R169.reuse ;  /* 0x000000a968687220 */ /* 0x080fe20000400000 */
[----:B------:R-:W-:Y:S01]  /*a610*/  IADD3 R120, P4, R73, R4, RZ ;  /* 0x0000000449787210 */ /* 0x000fe20007f9e0ff */
[----:B------:R1:W-:Y:S01]  /*a620*/  @P1 STG.E.U16 desc[UR36][R74.64], R72 ;  /* 0x000000484a001986 */ /* 0x0003e2000c101524 */
[----:B------:R-:W-:Y:S01]  /*a630*/  ISETP.GT.AND P1, PT, R3, 0x9, P3 ;  /* 0x000000090300780c */ /* 0x000fe20001f24270 */
[-C--:B------:R-:W-:Y:S01]  /*a640*/  FMUL R107, R107, R169.reuse ;  /* 0x000000a96b6b7220 */ /* 0x080fe20000400000 */
[----:B0-----:R-:W-:Y:S01]  /*a650*/  F2FP.F16.F32.PACK_AB R20, RZ, R80 ;  /* 0x00000050ff14723e */ /* 0x001fe200000000ff */
[----:B------:R-:W-:Y:S01]  /*a660*/  IMAD.X R121, R21, 0x1, R5, P4 ;  /* 0x0000000115797824 */ /* 0x000fe200020e0605 */
[----:B------:R-:W-:Y:S01]  /*a670*/  IADD3 R80, P5, R73, R6, RZ ;  /* 0x0000000649507210 */ /* 0x000fe20007fbe0ff */
[-C--:B------:R-:W-:Y:S01]  /*a680*/  FMUL R109, R109, R169.reuse ;  /* 0x000000a96d6d7220 */ /* 0x080fe20000400000 */
[-C--:B------:R-:W-:Y:S01]  /*a690*/  FMUL R110, R110, R169.reuse ;  /* 0x000000a96e6e7220 */ /* 0x080fe20000400000 */
[-C--:B------:R-:W-:Y:S01]  /*a6a0*/  FMUL R111, R111, R169.reuse ;  /* 0x000000a96f6f7220 */ /* 0x080fe20000400000 */
[-C--:B------:R-:W-:Y:S01]  /*a6b0*/  FMUL R112, R112, R169.reuse ;  /* 0x000000a970707220 */ /* 0x080fe20000400000 */
[-C--:B------:R-:W-:Y:S01]  /*a6c0*/  FMUL R114, R114, R169.reuse ;  /* 0x000000a972727220 */ /* 0x080fe20000400000 */
[-C--:B------:R-:W-:Y:S01]  /*a6d0*/  FMUL R116, R116, R169.reuse ;  /* 0x000000a974747220 */ /* 0x080fe20000400000 */
[----:B-1----:R-:W-:Y:S01]  /*a6e0*/  PRMT R75, R18, 0x7610, R75 ;  /* 0x00007610124b7816 */ /* 0x002fe2000000004b */
[-C--:B------:R-:W-:Y:S01]  /*a6f0*/  FMUL R117, R117, R169.reuse ;  /* 0x000000a975757220 */ /* 0x080fe20000400000 */
[----:B------:R-:W-:Y:S01]  /*a700*/  F2FP.F16.F32.PACK_AB R18, RZ, R78 ;  /* 0x0000004eff12723e */ /* 0x000fe200000000ff */
[-C--:B------:R-:W-:Y:S01]  /*a710*/  FMUL R118, R118, R169.reuse ;  /* 0x000000a976767220 */ /* 0x080fe20000400000 */
[----:B------:R-:W-:Y:S01]  /*a720*/  IADD3 R78, P4, R23, R6, RZ ;  /* 0x00000006174e7210 */ /* 0x000fe20007f9e0ff */
[----:B------:R0:W-:Y:S01]  /*a730*/  @P0 STG.E.U16 desc[UR36][R76.64], R75 ;  /* 0x0000004b4c000986 */ /* 0x0001e2000c101524 */
[----:B------:R-:W-:Y:S01]  /*a740*/  ISETP.GT.AND P0, PT, R3, 0x8, P2 ;  /* 0x000000080300780c */ /* 0x000fe20001704270 */
[-C--:B------:R-:W-:Y:S01]  /*a750*/  FMUL R119, R119, R169.reuse ;  /* 0x000000a977777220 */ /* 0x080fe20000400000 */
[----:B------:R-:W-:Y:S01]  /*a760*/  PRMT R72, R14, 0x7610, R72 ;  /* 0x000076100e487816 */ /* 0x000fe20000000048 */
[-C--:B------:R-:W-:Y:S01]  /*a770*/  FMUL R14, R79, R169.reuse ;  /* 0x000000a94f0e7220 */ /* 0x080fe20000400000 */
[--C-:B------:R-:W-:Y:S01]  /*a780*/  IMAD.X R79, R21, 0x1, R7.reuse, P4 ;  /* 0x00000001154f7824 */ /* 0x100fe200020e0607 */
[----:B------:R-:W-:Y:S01]  /*a790*/  ISETP.GT.AND P4, PT, R3, 0x9, P2 ;  /* 0x000000090300780c */ /* 0x000fe20001784270 */
[-C--:B------:R-:W-:Y:S01]  /*a7a0*/  FMUL R24, R24, R169.reuse ;  /* 0x000000a918187220 */ /* 0x080fe20000400000 */
[----:B------:R-:W-:Y:S01]  /*a7b0*/  PRMT R74, R18, 0x7610, R74 ;  /* 0x00007610124a7816 */ /* 0x000fe2000000004a */
[----:B------:R1:W-:Y:S01]  /*a7c0*/  @P1 STG.E.U16 desc[UR36][R120.64], R72 ;  /* 0x0000004878001986 */ /* 0x0003e2000c101524 */
[----:B------:R-:W-:Y:S01]  /*a7d0*/  F2FP.F16.F32.PACK_AB R18, RZ, R14 ;  /* 0x0000000eff12723e */ /* 0x000fe200000000ff */
[-C--:B------:R-:W-:Y:S01]  /*a7e0*/  FMUL R14, R81, R169.reuse ;  /* 0x000000a9510e7220 */ /* 0x080fe20000400000 */
[----:B0-----:R-:W-:Y:S01]  /*a7f0*/  LOP3.LUT R75, R13, 0x20, RZ, 0xfc, !PT ;  /* 0x000000200d4b7812 */ /* 0x001fe200078efcff */
[----:B------:R-:W-:Y:S01]  /*a800*/  IMAD.X R81, R21, 0x1, R7, P5 ;  /* 0x0000000115517824 */ /* 0x000fe200028e0607 */
[----:B------:R-:W-:Y:S01]  /*a810*/  ISETP.GT.AND P1, PT, R3, 0x10, P3 ;  /* 0x000000100300780c */ /* 0x000fe20001f24270 */
[----:B------:R0:W-:Y:S01]  /*a820*/  @P0 STG.E.U16 desc[UR36][R78.64], R74 ;  /* 0x0000004a4e000986 */ /* 0x0001e2000c101524 */
[----:B------:R-:W-:Y:S01]  /*a830*/  LOP3.LUT R77, R13, 0x22, RZ, 0xfc, !PT ;  /* 0x000000220d4d7812 */ /* 0x000fe200078efcff */
[-C--:B------:R-:W-:Y:S01]  /*a840*/  FMUL R26, R26, R169.reuse ;  /* 0x000000a91a1a7220 */ /* 0x080fe20000400000 */
[----:B------:R-:W-:Y:S01]  /*a850*/  ISETP.GT.AND P0, PT, R3, 0x11, P3 ;  /* 0x000000110300780c */ /* 0x000fe20001f04270 */
[----:B------:R2:W-:Y:S01]  /*a860*/  @P4 STG.E.U16 desc[UR36][R80.64], R18 ;  /* 0x0000001250004986 */ /* 0x0005e2000c101524 */
[----:B------:R-:W-:Y:S01]  /*a870*/  F2FP.F16.F32.PACK_AB R14, RZ, R14 ;  /* 0x0000000eff0e723e */ /* 0x000fe200000000ff */
[-C--:B------:R-:W-:Y:S01]  /*a880*/  FMUL R32, R32, R169.reuse ;  /* 0x000000a920207220 */ /* 0x080fe20000400000 */
[----:B-1----:R-:W-:Y:S01]  /*a890*/  IADD3 R120, P5, R75, R4, RZ ;  /* 0x000000044b787210 */ /* 0x002fe20007fbe0ff */
[-C--:B------:R-:W-:Y:S01]  /*a8a0*/  FMUL R33, R33, R169.reuse ;  /* 0x000000a921217220 */ /* 0x080fe20000400000 */
[----:B------:R-:W-:Y:S01]  /*a8b0*/  PRMT R72, R14, 0x7610, R72 ;  /* 0x000076100e487816 */ /* 0x000fe20000000048 */
[-C--:B------:R-:W-:Y:S01]  /*a8c0*/  FMUL R14, R82, R169.reuse ;  /* 0x000000a9520e7220 */ /* 0x080fe20000400000 */
[----:B------:R-:W-:Y:S01]  /*a8d0*/  F2FP.F16.F32.PACK_AB R116, RZ, R116 ;  /* 0x00000074ff74723e */ /* 0x000fe200000000ff */
[--C-:B------:R-:W-:Y:S01]  /*a8e0*/  IMAD.X R121, R21, 0x1, R5.reuse, P5 ;  /* 0x0000000115797824 */ /* 0x100fe200028e0605 */
[----:B0-----:R-:W-:Y:S01]  /*a8f0*/  IADD3 R78, P4, R77, R4, RZ ;  /* 0x000000044d4e7210 */ /* 0x001fe20007f9e0ff */
[-C--:B------:R-:W-:Y:S01]  /*a900*/  FMUL R34, R34, R169.reuse ;  /* 0x000000a922227220 */ /* 0x080fe20000400000 */
[----:B------:R-:W-:Y:S01]  /*a910*/  F2FP.F16.F32.PACK_AB R14, RZ, R14 ;  /* 0x0000000eff0e723e */ /* 0x000fe200000000ff */
[-C--:B------:R-:W-:Y:S01]  /*a920*/  FMUL R35, R35, R169.reuse ;  /* 0x000000a923237220 */ /* 0x080fe20000400000 */
[----:B------:R0:W-:Y:S01]  /*a930*/  @P1 STG.E.U16 desc[UR36][R120.64], R20 ;  /* 0x0000001478001986 */ /* 0x0001e2000c101524 */
[----:B------:R-:W-:Y:S01]  /*a940*/  IMAD.X R79, R21, 0x1, R5, P4 ;  /* 0x00000001154f7824 */ /* 0x000fe200020e0605 */
[----:B------:R-:W-:Y:S01]  /*a950*/  ISETP.GT.AND P1, PT, R3, 0x10, P2 ;  /* 0x000000100300780c */ /* 0x000fe20001724270 */
[-C--:B------:R-:W-:Y:S01]  /*a960*/  FMUL R36, R36, R169.reuse ;  /* 0x000000a924247220 */ /* 0x080fe20000400000 */
[-C--:B------:R-:W-:Y:S01]  /*a970*/  IADD3 R82, P4, R75, R6.reuse, RZ ;  /* 0x000000064b527210 */ /* 0x080fe20007f9e0ff */
[-C--:B------:R-:W-:Y:S01]  /*a980*/  FMUL R37, R37, R169.reuse ;  /* 0x000000a925257220 */ /* 0x080fe20000400000 */
[----:B------:R1:W-:Y:S01]  /*a990*/  @P0 STG.E.U16 desc[UR36][R78.64], R72 ;  /* 0x000000484e000986 */ /* 0x0003e2000c101524 */
[----:B------:R-:W-:Y:S01]  /*a9a0*/  ISETP.GT.AND P0, PT, R3, 0x11, P2 ;  /* 0x000000110300780c */ /* 0x000fe20001704270 */
[----:B------:R-:W-:Y:S01]  /*a9b0*/  FMUL R38, R38, R169 ;  /* 0x000000a926267220 */ /* 0x000fe20000400000 */
[----:B--2---:R-:W-:Y:S01]  /*a9c0*/  F2FP.F16.F32.PACK_AB R18, RZ, R83 ;  /* 0x00000053ff12723e */ /* 0x004fe200000000ff */
[--C-:B------:R-:W-:Y:S01]  /*a9d0*/  IMAD.X R83, R21, 0x1, R7.reuse, P4 ;  /* 0x0000000115537824 */ /* 0x100fe200020e0607 */
[----:B------:R-:W-:Y:S01]  /*a9e0*/  LOP3.LUT R81, R13, 0x32, RZ, 0xfc, !PT ;  /* 0x000000320d517812 */ /* 0x000fe200078efcff */
[-C--:B------:R-:W-:Y:S01]  /*a9f0*/  FMUL R39, R39, R169.reuse ;  /* 0x000000a927277220 */ /* 0x080fe20000400000 */
[----:B0-----:R-:W-:Y:S01]  /*aa00*/  IADD3 R120, P5, R77, R6, RZ ;  /* 0x000000064d787210 */ /* 0x001fe20007fbe0ff */
[-C--:B------:R-:W-:Y:S01]  /*aa10*/  FMUL R40, R40, R169.reuse ;  /* 0x000000a928287220 */ /* 0x080fe20000400000 */
[----:B------:R-:W-:Y:S01]  /*aa20*/  PRMT R20, R14, 0x7610, R20 ;  /* 0x000076100e147816 */ /* 0x000fe20000000014 */
[-C--:B------:R-:W-:Y:S01]  /*aa30*/  FMUL R14, R84, R169.reuse ;  /* 0x000000a9540e7220 */ /* 0x080fe20000400000 */
[----:B------:R-:W-:Y:S01]  /*aa40*/  PRMT R74, R18, 0x7610, R74 ;  /* 0x00007610124a7816 */ /* 0x000fe2000000004a */
[----:B------:R-:W-:Y:S01]  /*aa50*/  IMAD.X R121, R21, 0x1, R7, P5 ;  /* 0x0000000115797824 */ /* 0x000fe200028e0607 */
[----:B-1----:R-:W-:Y:S01]  /*aa60*/  LOP3.LUT R79, R13, 0x30, RZ, 0xfc, !PT ;  /* 0x000000300d4f7812 */ /* 0x002fe200078efcff */
[----:B------:R0:W-:Y:S01]  /*aa70*/  @P1 STG.E.U16 desc[UR36][R82.64], R20 ;  /* 0x0000001452001986 */ /* 0x0001e2000c101524 */
[----:B------:R-:W-:Y:S01]  /*aa80*/  ISETP.GT.AND P1, PT, R3, 0x18, P3 ;  /* 0x000000180300780c */ /* 0x000fe20001f24270 */
[-C--:B------:R-:W-:Y:S01]  /*aa90*/  FMUL R41, R41, R169.reuse ;  /* 0x000000a929297220 */ /* 0x080fe20000400000 */
[----:B------:R-:W-:Y:S01]  /*aaa0*/  IADD3 R84, P4, R79, R4, RZ ;  /* 0x000000044f547210 */ /* 0x000fe20007f9e0ff */
[----:B------:R1:W-:Y:S01]  /*aab0*/  @P0 STG.E.U16 desc[UR36][R120.64], R74 ;  /* 0x0000004a78000986 */ /* 0x0003e2000c101524 */
[----:B------:R-:W-:Y:S01]  /*aac0*/  ISETP.GT.AND P0, PT, R3, 0x19, P3 ;  /* 0x000000190300780c */ /* 0x000fe20001f04270 */
[-C--:B------:R-:W-:Y:S01]  /*aad0*/  FMUL R42, R42, R169.reuse ;  /* 0x000000a92a2a7220 */ /* 0x080fe20000400000 */
[----:B------:R-:W-:Y:S01]  /*aae0*/  F2FP.F16.F32.PACK_AB R14, RZ, R14 ;  /* 0x0000000eff0e723e */ /* 0x000fe200000000ff */
[----:B------:R-:W-:Y:S01]  /*aaf0*/  FMUL R43, R43, R169 ;  /* 0x000000a92b2b7220 */ /* 0x000fe20000400000 */
[----:B------:R-:W-:Y:S01]  /*ab00*/  F2FP.F16.F32.PACK_AB R18, RZ, R85 ;  /* 0x00000055ff12723e */ /* 0x000fe200000000ff */
[--C-:B------:R-:W-:Y:S01]  /*ab10*/  IMAD.X R85, R21, 0x1, R5.reuse, P4 ;  /* 0x0000000115557824 */ /* 0x100fe200020e0605 */
[----:B------:R-:W-:Y:S01]  /*ab20*/  ISETP.GT.AND P4, PT, R3, 0x18, P2 ;  /* 0x000000180300780c */ /* 0x000fe20001784270 */
[-C--:B------:R-:W-:Y:S01]  /*ab30*/  FMUL R44, R44, R169.reuse ;  /* 0x000000a92c2c7220 */ /* 0x080fe20000400000 */
[----:B0-----:R-:W-:Y:S01]  /*ab40*/  IADD3 R82, P5, R81, R4, RZ ;  /* 0x0000000451527210 */ /* 0x001fe20007fbe0ff */
[-C--:B------:R-:W-:Y:S01]  /*ab50*/  FMUL R45, R45, R169.reuse ;  /* 0x000000a92d2d7220 */ /* 0x080fe20000400000 */
[----:B------:R-:W-:Y:S01]  /*ab60*/  PRMT R20, R14, 0x7610, R20 ;  /* 0x000076100e147816 */ /* 0x000fe20000000014 */
[-C--:B------:R-:W-:Y:S01]  /*ab70*/  FMUL R46, R46, R169.reuse ;  /* 0x000000a92e2e7220 */ /* 0x080fe20000400000 */
[----:B------:R-:W-:Y:S01]  /*ab80*/  F2FP.F16.F32.PACK_AB R14, RZ, R86 ;  /* 0x00000056ff0e723e */ /* 0x000fe200000000ff */
[----:B------:R-:W-:Y:S01]  /*ab90*/  IMAD.X R83, R21, 0x1, R5, P5 ;  /* 0x0000000115537824 */ /* 0x000fe200028e0605 */
[-C--:B------:R-:W-:Y:S01]  /*aba0*/  IADD3 R86, P5, R79, R6.reuse, RZ ;  /* 0x000000064f567210 */ /* 0x080fe20007fbe0ff */
[----:B------:R0:W-:Y:S01]  /*abb0*/  @P1 STG.E.U16 desc[UR36][R84.64], R20 ;  /* 0x0000001454001986 */ /* 0x0001e2000c101524 */
[----:B------:R-:W-:Y:S01]  /*abc0*/  PRMT R72, R18, 0x7610, R72 ;  /* 0x0000761012487816 */ /* 0x000fe20000000048 */
[----:B------:R-:W-:Y:S01]  /*abd0*/  FMUL R47, R47, R169 ;  /* 0x000000a92f2f7220 */ /* 0x000fe20000400000 */
[----:B------:R-:W-:Y:S01]  /*abe0*/  F2FP.F16.F32.PACK_AB R18, RZ, R87 ;  /* 0x00000057ff12723e */ /* 0x000fe200000000ff */
[--C-:B------:R-:W-:Y:S01]  /*abf0*/  IMAD.X R87, R21, 0x1, R7.reuse, P5 ;  /* 0x0000000115577824 */ /* 0x100fe200028e0607 */
[C---:B------:R-:W-:Y:S01]  /*ac00*/  ISETP.GT.AND P1, PT, R3.reuse, 0x19, P2 ;  /* 0x000000190300780c */ /* 0x040fe20001724270 */
[----:B------:R2:W-:Y:S01]  /*ac10*/  @P0 STG.E.U16 desc[UR36][R82.64], R72 ;  /* 0x0000004852000986 */ /* 0x0005e2000c101524 */
[----:B------:R-:W-:Y:S01]  /*ac20*/  ISETP.GT.AND P0, PT, R3, 0x20, P3 ;  /* 0x000000200300780c */ /* 0x000fe20001f04270 */
[-C--:B------:R-:W-:Y:S01]  /*ac30*/  FMUL R48, R48, R169.reuse ;  /* 0x000000a930307220 */ /* 0x080fe20000400000 */
[----:B-1----:R-:W-:Y:S01]  /*ac40*/  IADD3 R120, P5, R81, R6, RZ ;  /* 0x0000000651787210 */ /* 0x002fe20007fbe0ff */
[----:B------:R-:W-:Y:S01]  /*ac50*/  FMUL R49, R49, R169 ;  /* 0x000000a931317220 */ /* 0x000fe20000400000 */
[----:B------:R-:W-:Y:S01]  /*ac60*/  F2FP.F16.F32.PACK_AB R117, RZ, R117 ;  /* 0x00000075ff75723e */ /* 0x000fe200000000ff */
[-C--:B------:R-:W-:Y:S01]  /*ac70*/  FMUL R50, R50, R169.reuse ;  /* 0x000000a932327220 */ /* 0x080fe20000400000 */
[----:B0-----:R-:W-:Y:S01]  /*ac80*/  PRMT R20, R14, 0x7610, R20 ;  /* 0x000076100e147816 */ /* 0x001fe20000000014 */
[-C--:B------:R-:W-:Y:S01]  /*ac90*/  FMUL R14, R89, R169.reuse ;  /* 0x000000a9590e7220 */ /* 0x080fe20000400000 */
[----:B------:R-:W-:Y:S01]  /*aca0*/  LOP3.LUT R85, R13, 0x42, RZ, 0xfc, !PT ;  /* 0x000000420d557812 */ /* 0x000fe200078efcff */
[----:B------:R-:W-:Y:S01]  /*acb0*/  IMAD.X R121, R21, 0x1, R7, P5 ;  /* 0x0000000115797824 */ /* 0x000fe200028e0607 */
[----:B------:R-:W-:Y:S01]  /*acc0*/  F2FP.F16.F32.PACK_AB R118, RZ, R118 ;  /* 0x00000076ff76723e */ /* 0x000fe200000000ff */
[----:B------:R-:W-:Y:S01]  /*acd0*/  @P4 STG.E.U16 desc[UR36][R86.64], R20 ;  /* 0x0000001456004986 */ /* 0x000fe2000c101524 */
[----:B--2---:R-:W-:Y:S01]  /*ace0*/  LOP3.LUT R83, R13, 0x40, RZ, 0xfc, !PT ;  /* 0x000000400d537812 */ /* 0x004fe200078efcff */
[-C--:B------:R-:W-:Y:S01]  /*acf0*/  FMUL R51, R51, R169.reuse ;  /* 0x000000a933337220 */ /* 0x080fe20000400000 */
[----:B------:R-:W-:Y:S01]  /*ad00*/  PRMT R72, R18, 0x7610, R72 ;  /* 0x0000761012487816 */ /* 0x000fe20000000048 */
[-C--:B------:R-:W-:Y:S01]  /*ad10*/  FMUL R52, R52, R169.reuse ;  /* 0x000000a934347220 */ /* 0x080fe20000400000 */
[----:B------:R-:W-:Y:S01]  /*ad20*/  F2FP.F16.F32.PACK_AB R18, RZ, R88 ;  /* 0x00000058ff12723e */ /* 0x000fe200000000ff */
[-C--:B------:R-:W-:Y:S01]  /*ad30*/  FMUL R53, R53, R169.reuse ;  /* 0x000000a935357220 */ /* 0x080fe20000400000 */
[----:B------:R-:W-:Y:S01]  /*ad40*/  IADD3 R88, P4, R83, R4, RZ ;  /* 0x0000000453587210 */ /* 0x000fe20007f9e0ff */
[----:B------:R0:W-:Y:S01]  /*ad50*/  @P1 STG.E.U16 desc[UR36][R120.64], R72 ;  /* 0x0000004878001986 */ /* 0x0001e2000c101524 */
[----:B------:R-:W-:Y:S01]  /*ad60*/  PRMT R74, R18, 0x7610, R74 ;  /* 0x00007610124a7816 */ /* 0x000fe2000000004a */
[-C--:B------:R-:W-:Y:S01]  /*ad70*/  FMUL R54, R54, R169.reuse ;  /* 0x000000a936367220 */ /* 0x080fe20000400000 */
[----:B------:R-:W-:Y:S01]  /*ad80*/  F2FP.F16.F32.PACK_AB R14, RZ, R14 ;  /* 0x0000000eff0e723e */ /* 0x000fe200000000ff */
[--C-:B------:R-:W-:Y:S01]  /*ad90*/  IMAD.X R89, R21, 0x1, R5.reuse, P4 ;  /* 0x0000000115597824 */ /* 0x100fe200020e0605 */
[----:B------:R-:W-:Y:S01]  /*ada0*/  IADD3 R122, P4, R85, R4, RZ ;  /* 0x00000004557a7210 */ /* 0x000fe20007f9e0ff */
[-C--:B------:R-:W-:Y:S01]  /*adb0*/  FMUL R55, R55, R169.reuse ;  /* 0x000000a937377220 */ /* 0x080fe20000400000 */
[----:B------:R-:W-:Y:S01]  /*adc0*/  F2FP.F16.F32.PACK_AB R18, RZ, R90 ;  /* 0x0000005aff12723e */ /* 0x000fe200000000ff */
[-C--:B------:R-:W-:Y:S01]  /*add0*/  FMUL R56, R56, R169.reuse ;  /* 0x000000a938387220 */ /* 0x080fe20000400000 */
[----:B------:R-:W-:Y:S01]  /*ade0*/  ISETP.GT.AND P1, PT, R3, 0x21, P3 ;  /* 0x000000210300780c */ /* 0x000fe20001f24270 */
[----:B------:R-:W-:Y:S01]  /*adf0*/  IMAD.X R123, R21, 0x1, R5, P4 ;  /* 0x00000001157b7824 */ /* 0x000fe200020e0605 */
[----:B------:R-:W-:Y:S01]  /*ae00*/  IADD3 R90, P4, R83, R6, RZ ;  /* 0x00000006535a7210 */ /* 0x000fe20007f9e0ff */
[----:B------:R1:W-:Y:S01]  /*ae10*/  @P0 STG.E.U16 desc[UR36][R88.64], R74 ;  /* 0x0000004a58000986 */ /* 0x0003e2000c101524 */
[----:B------:R-:W-:Y:S01]  /*ae20*/  ISETP.GT.AND P0, PT, R3, 0x20, P2 ;  /* 0x000000200300780c */ /* 0x000fe20001704270 */
[-C--:B------:R-:W-:Y:S01]  /*ae30*/  FMUL R57, R57, R169.reuse ;  /* 0x000000a939397220 */ /* 0x080fe20000400000 */
[----:B0-----:R-:W-:Y:S01]  /*ae40*/  PRMT R72, R14, 0x7610, R72 ;  /* 0x000076100e487816 */ /* 0x001fe20000000048 */
[-C--:B------:R-:W-:Y:S01]  /*ae50*/  FMUL R14, R91, R169.reuse ;  /* 0x000000a95b0e7220 */ /* 0x080fe20000400000 */
[--C-:B------:R-:W-:Y:S01]  /*ae60*/  IMAD.X R91, R21, 0x1, R7.reuse, P4 ;  /* 0x00000001155b7824 */ /* 0x100fe200020e0607 */
[----:B------:R-:W-:Y:S01]  /*ae70*/  ISETP.GT.AND P4, PT, R3, 0x21, P2 ;  /* 0x000000210300780c */ /* 0x000fe20001784270 */
        /* <DEDUP_REMOVED lines=8> */
[-C--:B------:R-:W-:Y:S01]  /*af00*/  FMUL R14, R93, R169.reuse ;  /* 0x000000a95d0e7220 */ /* 0x080fe20000400000 */
[----:B------:R-:W-:Y:S01]  /*af10*/  LOP3.LUT R87, R13, 0x50, RZ, 0xfc, !PT ;  /* 0x000000500d577812 */ /* 0x000fe200078efcff */
[----:B------:R-:W-:Y:S01]  /*af20*/  IMAD.X R93, R21, 0x1, R7, P5 ;  /* 0x00000001155d7824 */ /* 0x000fe200028e0607 */
[----:B------:R-:W-:Y:S01]  /*af30*/  ISETP.GT.AND P1, PT, R3, 0x28, P3 ;  /* 0x000000280300780c */ /* 0x000fe20001f24270 */
[----:B------:R2:W-:Y:S01]  /*af40*/  @P0 STG.E.U16 desc[UR36][R90.64], R76 ;  /* 0x0000004c5a000986 */ /* 0x0005e2000c101524 */
[----:B-1----:R-:W-:Y:S01]  /*af50*/  LOP3.LUT R89, R13, 0x52, RZ, 0xfc, !PT ;  /* 0x000000520d597812 */ /* 0x002fe200078efcff */
[-C--:B------:R-:W-:Y:S01]  /*af60*/  FMUL R61, R61, R169.reuse ;  /* 0x000000a93d3d7220 */ /* 0x080fe20000400000 */
[----:B------:R-:W-:Y:S01]  /*af70*/  ISETP.GT.AND P0, PT, R3, 0x29, P3 ;  /* 0x000000290300780c */ /* 0x000fe20001f04270 */
[----:B------:R1:W-:Y:S01]  /*af80*/  @P4 STG.E.U16 desc[UR36][R92.64], R18 ;  /* 0x000000125c004986 */ /* 0x0003e2000c101524 */
[----:B------:R-:W-:Y:S01]  /*af90*/  IADD3 R120, P5, R87, R4, RZ ;  /* 0x0000000457787210 */ /* 0x000fe20007fbe0ff */
[-C--:B------:R-:W-:Y:S01]  /*afa0*/  FMUL R62, R62, R169.reuse ;  /* 0x000000a93e3e7220 */ /* 0x080fe20000400000 */
[----:B------:R-:W-:Y:S01]  /*afb0*/  F2FP.F16.F32.PACK_AB R14, RZ, R14 ;  /* 0x0000000eff0e723e */ /* 0x000fe200000000ff */
[----:B------:R-:W-:Y:S01]  /*afc0*/  FMUL R63, R63, R169 ;  /* 0x000000a93f3f7220 */ /* 0x000fe20000400000 */
[----:B------:R-:W-:Y:S01]  /*afd0*/  F2FP.F16.F32.PACK_AB R119, RZ, R119 ;  /* 0x00000077ff77723e */ /* 0x000fe200000000ff */
[--C-:B------:R-:W-:Y:S01]  /*afe0*/  IMAD.X R121, R21, 0x1, R5.reuse, P5 ;  /* 0x0000000115797824 */ /* 0x100fe200028e0605 */
[----:B0-----:R-:W-:Y:S01]  /*aff0*/  PRMT R72, R14, 0x7610, R72 ;  /* 0x000076100e487816 */ /* 0x001fe20000000048 */
[-C--:B------:R-:W-:Y:S01]  /*b000*/  FMUL R14, R94, R169.reuse ;  /* 0x000000a95e0e7220 */ /* 0x080fe20000400000 */
[----:B--2---:R-:W-:Y:S01]  /*b010*/  IADD3 R90, P4, R89, R4, RZ ;  /* 0x00000004595a7210 */ /* 0x004fe20007f9e0ff */
[-C--:B------:R-:W-:Y:S01]  /*b020*/  FMUL R64, R64, R169.reuse ;  /* 0x000000a940407220 */ /* 0x080fe20000400000 */
[----:B------:R0:W-:Y:S01]  /*b030*/  @P1 STG.E.U16 desc[UR36][R120.64], R20 ;  /* 0x0000001478001986 */ /* 0x0001e2000c101524 */
[----:B------:R-:W-:Y:S01]  /*b040*/  ISETP.GT.AND P1, PT, R3, 0x28, P2 ;  /* 0x000000280300780c */ /* 0x000fe20001724270 */
[-C--:B------:R-:W-:Y:S01]  /*b050*/  FMUL R65, R65, R169.reuse ;  /* 0x000000a941417220 */ /* 0x080fe20000400000 */
[----:B------:R-:W-:Y:S01]  /*b060*/  IMAD.X R91, R21, 0x1, R5, P4 ;  /* 0x00000001155b7824 */ /* 0x000fe200020e0605 */
[----:B------:R-:W-:Y:S01]  /*b070*/  IADD3 R94, P4, R87, R6, RZ ;  /* 0x00000006575e7210 */ /* 0x000fe20007f9e0ff */
[-C--:B------:R-:W-:Y:S01]  /*b080*/  FMUL R66, R66, R169.reuse ;  /* 0x000000a942427220 */ /* 0x080fe20000400000 */
[----:B------:R-:W-:Y:S01]  /*b090*/  F2FP.F16.F32.PACK_AB R14, RZ, R14 ;  /* 0x0000000eff0e723e */ /* 0x000fe200000000ff */
[-C--:B------:R-:W-:Y:S01]  /*b0a0*/  FMUL R67, R67, R169.reuse ;  /* 0x000000a943437220 */ /* 0x080fe20000400000 */
[----:B------:R2:W-:Y:S01]  /*b0b0*/  @P0 STG.E.U16 desc[UR36][R90.64], R72 ;  /* 0x000000485a000986 */ /* 0x0005e2000c101524 */
[----:B------:R-:W-:Y:S01]  /*b0c0*/  ISETP.GT.AND P0, PT, R3, 0x29, P2 ;  /* 0x000000290300780c */ /* 0x000fe20001704270 */
[----:B------:R-:W-:Y:S01]  /*b0d0*/  FMUL R68, R68, R169 ;  /* 0x000000a944447220 */ /* 0x000fe20000400000 */
[----:B-1----:R-:W-:Y:S01]  /*b0e0*/  F2FP.F16.F32.PACK_AB R18, RZ, R95 ;  /* 0x0000005fff12723e */ /* 0x002fe200000000ff */
[--C-:B------:R-:W-:Y:S01]  /*b0f0*/  IMAD.X R95, R21, 0x1, R7.reuse, P4 ;  /* 0x00000001155f7824 */ /* 0x100fe200020e0607 */
[----:B0-----:R-:W-:Y:S01]  /*b100*/  IADD3 R120, P5, R89, R6, RZ ;  /* 0x0000000659787210 */ /* 0x001fe20007fbe0ff */
[-C--:B------:R-:W-:Y:S01]  /*b110*/  FMUL R69, R69, R169.reuse ;  /* 0x000000a945457220 */ /* 0x080fe20000400000 */
[----:B------:R-:W-:Y:S01]  /*b120*/  PRMT R20, R14, 0x7610, R20 ;  /* 0x000076100e147816 */ /* 0x000fe20000000014 */
[-C--:B------:R-:W-:Y:S01]  /*b130*/  FMUL R14, R96, R169.reuse ;  /* 0x000000a9600e7220 */ /* 0x080fe20000400000 */
[----:B------:R-:W-:Y:S01]  /*b140*/  PRMT R74, R18, 0x7610, R74 ;  /* 0x00007610124a7816 */ /* 0x000fe2000000004a */
[----:B------:R-:W-:Y:S01]  /*b150*/  IMAD.X R121, R21, 0x1, R7, P5 ;  /* 0x0000000115797824 */ /* 0x000fe200028e0607 */
[C---:B------:R-:W-:Y:S01]  /*b160*/  LOP3.LUT R93, R13.reuse, 0x62, RZ, 0xfc, !PT ;  /* 0x000000620d5d7812 */ /* 0x040fe200078efcff */
[----:B------:R0:W-:Y:S01]  /*b170*/  @P1 STG.E.U16 desc[UR36][R94.64], R20 ;  /* 0x000000145e001986 */ /* 0x0001e2000c101524 */
[----:B--2---:R-:W-:Y:S01]  /*b180*/  LOP3.LUT R91, R13, 0x60, RZ, 0xfc, !PT ;  /* 0x000000600d5b7812 */ /* 0x004fe200078efcff */
[-C--:B------:R-:W-:Y:S01]  /*b190*/  FMUL R70, R70, R169.reuse ;  /* 0x000000a946467220 */ /* 0x080fe20000400000 */
[----:B------:R-:W-:Y:S01]  /*b1a0*/  ISETP.GT.AND P1, PT, R3, 0x30, P3 ;  /* 0x000000300300780c */ /* 0x000fe20001f24270 */
[----:B------:R1:W-:Y:S01]  /*b1b0*/  @P0 STG.E.U16 desc[UR36][R120.64], R74 ;  /* 0x0000004a78000986 */ /* 0x0003e2000c101524 */
[----:B------:R-:W-:Y:S01]  /*b1c0*/  IADD3 R96, P4, R91, R4, RZ ;  /* 0x000000045b607210 */ /* 0x000fe20007f9e0ff */
[----:B------:R-:W-:Y:S01]  /*b1d0*/  FMUL R71, R71, R169 ;  /* 0x000000a947477220 */ /* 0x000fe20000400000 */
[----:B------:R-:W-:-:S02]  /*b1e0*/  ISETP.GT.AND P0, PT, R3, 0x31, P3 ;  /* 0x000000310300780c */ /* 0x000fc40001f04270 */
[----:B------:R-:W-:Y:S02]  /*b1f0*/  F2FP.F16.F32.PACK_AB R14, RZ, R14 ;  /* 0x0000000eff0e723e */ /* 0x000fe400000000ff */
[----:B------:R-:W-:Y:S01]  /*b200*/  F2FP.F16.F32.PACK_AB R18, RZ, R97 ;  /* 0x00000061ff12723e */ /* 0x000fe200000000ff */
[--C-:B------:R-:W-:Y:S01]  /*b210*/  IMAD.X R97, R21, 0x1, R5.reuse, P4 ;  /* 0x0000000115617824 */ /* 0x100fe200020e0605 */
[----:B0-----:R-:W-:Y:S02]  /*b220*/  IADD3 R94, P5, R93, R4, RZ ;  /* 0x000000045d5e7210 */ /* 0x001fe40007fbe0ff */
[----:B------:R-:W-:Y:S02]  /*b230*/  ISETP.GT.AND P4, PT, R3, 0x30, P2 ;  /* 0x000000300300780c */ /* 0x000fe40001784270 */
[----:B------:R-:W-:Y:S01]  /*b240*/  PRMT R20, R14, 0x7610, R20 ;  /* 0x000076100e147816 */ /* 0x000fe20000000014 */
[----:B------:R-:W-:Y:S01]  /*b250*/  IMAD.X R95, R21, 0x1, R5, P5 ;  /* 0x00000001155f7824 */ /* 0x000fe200028e0605 */
[----:B------:R-:W-:-:S02]  /*b260*/  F2FP.F16.F32.PACK_AB R14, RZ, R98 ;  /* 0x00000062ff0e723e */ /* 0x000fc400000000ff */
[-C--:B------:R-:W-:Y:S01]  /*b270*/  IADD3 R98, P5, R91, R6.reuse, RZ ;  /* 0x000000065b627210 */ /* 0x080fe20007fbe0ff */
[----:B------:R0:W-:Y:S01]  /*b280*/  @P1 STG.E.U16 desc[UR36][R96.64], R20 ;  /* 0x0000001460001986 */ /* 0x0001e2000c101524 */
[----:B------:R-:W-:Y:S02]  /*b290*/  PRMT R72, R18, 0x7610, R72 ;  /* 0x0000761012487816 */ /* 0x000fe40000000048 */
[----:B------:R-:W-:Y:S01]  /*b2a0*/  F2FP.F16.F32.PACK_AB R18, RZ, R99 ;  /* 0x00000063ff12723e */ /* 0x000fe200000000ff */
[----:B------:R-:W-:Y:S01]  /*b2b0*/  IMAD.X R99, R21, 0x1, R7, P5 ;  /* 0x0000000115637824 */ /* 0x000fe200028e0607 */
[C---:B------:R-:W-:Y:S01]  /*b2c0*/  ISETP.GT.AND P1, PT, R3.reuse, 0x31, P2 ;  /* 0x000000310300780c */ /* 0x040fe20001724270 */
[----:B------:R2:W-:Y:S01]  /*b2d0*/  @P0 STG.E.U16 desc[UR36][R94.64], R72 ;  /* 0x000000485e000986 */ /* 0x0005e2000c101524 */
[----:B------:R-:W-:Y:S02]  /*b2e0*/  ISETP.GT.AND P0, PT, R3, 0x38, P3 ;  /* 0x000000380300780c */ /* 0x000fe40001f04270 */
[----:B-1----:R-:W-:-:S02]  /*b2f0*/  IADD3 R120, P5, R93, R6, RZ ;  /* 0x000000065d787210 */ /* 0x002fc40007fbe0ff */
[----:B------:R-:W-:Y:S02]  /*b300*/  F2FP.F16.F32.PACK_AB R24, RZ, R24 ;  /* 0x00000018ff18723e */ /* 0x000fe400000000ff */
[----:B0-----:R-:W-:Y:S01]  /*b310*/  PRMT R20, R14, 0x7610, R20 ;  /* 0x000076100e147816 */ /* 0x001fe20000000014 */
[----:B------:R-:W-:Y:S01]  /*b320*/  FMUL R14, R101, R169 ;  /* 0x000000a9650e7220 */ /* 0x000fe20000400000 */
[----:B------:R-:W-:Y:S01]  /*b330*/  LOP3.LUT R97, R13, 0x72, RZ, 0xfc, !PT ;  /* 0x000000720d617812 */ /* 0x000fe200078efcff */
[----:B------:R-:W-:Y:S01]  /*b340*/  IMAD.X R121, R21, 0x1, R7, P5 ;  /* 0x0000000115797824 */ /* 0x000fe200028e0607 */
[----:B------:R-:W-:Y:S01]  /*b350*/  F2FP.F16.F32.PACK_AB R26, RZ, R26 ;  /* 0x0000001aff1a723e */ /* 0x000fe200000000ff */
[----:B------:R-:W-:Y:S01]  /*b360*/  @P4 STG.E.U16 desc[UR36][R98.64], R20 ;  /* 0x0000001462004986 */ /* 0x000fe2000c101524 */
[----:B--2---:R-:W-:Y:S02]  /*b370*/  LOP3.LUT R95, R13, 0x70, RZ, 0xfc, !PT ;  /* 0x000000700d5f7812 */ /* 0x004fe400078efcff */
[----:B------:R-:W-:-:S02]  /*b380*/  PRMT R72, R18, 0x7610, R72 ;  /* 0x0000761012487816 */ /* 0x000fc40000000048 */
[----:B------:R-:W-:Y:S02]  /*b390*/  F2FP.F16.F32.PACK_AB R18, RZ, R100 ;  /* 0x00000064ff12723e */ /* 0x000fe400000000ff */
[----:B------:R-:W-:Y:S01]  /*b3a0*/  IADD3 R100, P4, R95, R4, RZ ;  /* 0x000000045f647210 */ /* 0x000fe20007f9e0ff */
[----:B------:R0:W-:Y:S01]  /*b3b0*/  @P1 STG.E.U16 desc[UR36][R120.64], R72 ;  /* 0x0000004878001986 */ /* 0x0001e2000c101524 */
[----:B------:R-:W-:Y:S02]  /*b3c0*/  PRMT R74, R18, 0x7610, R74 ;  /* 0x00007610124a7816 */ /* 0x000fe4000000004a */
[----:B------:R-:W-:Y:S01]  /*b3d0*/  F2FP.F16.F32.PACK_AB R14, RZ, R14 ;  /* 0x0000000eff0e723e */ /* 0x000fe200000000ff */
[----:B------:R-:W-:Y:S01]  /*b3e0*/  IMAD.X R101, R21, 0x1, R5, P4 ;  /* 0x0000000115657824 */ /* 0x000fe200020e0605 */
[----:B------:R-:W-:Y:S02]  /*b3f0*/  IADD3 R122, P4, R97, R4, RZ ;  /* 0x00000004617a7210 */ /* 0x000fe40007f9e0ff */
[----:B------:R-:W-:-:S02]  /*b400*/  F2FP.F16.F32.PACK_AB R18, RZ, R102 ;  /* 0x00000066ff12723e */ /* 0x000fc400000000ff */
[----:B------:R-:W-:Y:S01]  /*b410*/  ISETP.GT.AND P1, PT, R3, 0x39, P3 ;  /* 0x000000390300780c */ /* 0x000fe20001f24270 */
[----:B------:R-:W-:Y:S01]  /*b420*/  IMAD.X R123, R21, 0x1, R5, P4 ;  /* 0x00000001157b7824 */ /* 0x000fe200020e0605 */
[----:B------:R-:W-:Y:S01]  /*b430*/  IADD3 R102, P4, R95, R6, RZ ;  /* 0x000000065f667210 */ /* 0x000fe20007f9e0ff */
[----:B------:R1:W-:Y:S01]  /*b440*/  @P0 STG.E.U16 desc[UR36][R100.64], R74 ;  /* 0x0000004a64000986 */ /* 0x0003e2000c101524 */
[----:B------:R-:W-:Y:S02]  /*b450*/  ISETP.GT.AND P0, PT, R3, 0x38, P2 ;  /* 0x000000380300780c */ /* 0x000fe40001704270 */
[----:B0-----:R-:W-:Y:S01]  /*b460*/  PRMT R72, R14, 0x7610, R72 ;  /* 0x000076100e487816 */ /* 0x001fe20000000048 */
[----:B------:R-:W-:Y:S01]  /*b470*/  FMUL R14, R103, R169 ;  /* 0x000000a9670e7220 */ /* 0x000fe20000400000 */
[----:B------:R-:W-:Y:S01]  /*b480*/  IMAD.X R103, R21, 0x1, R7, P4 ;  /* 0x0000000115677824 */ /* 0x000fe200020e0607 */
[----:B------:R-:W-:Y:S02]  /*b490*/  ISETP.GT.AND P4, PT, R3, 0x39, P2 ;  /* 0x000000390300780c */ /* 0x000fe40001784270 */
[----:B------:R-:W-:-:S02]  /*b4a0*/  F2FP.F16.F32.PACK_AB R20, RZ, R104 ;  /* 0x00000068ff14723e */ /* 0x000fc400000000ff */
[----:B------:R-:W-:Y:S01]  /*b4b0*/  IADD3 R104, P5, R97, R6, RZ ;  /* 0x0000000661687210 */ /* 0x000fe20007fbe0ff */
[----:B------:R0:W-:Y:S01]  /*b4c0*/  @P1 STG.E.U16 desc[UR36][R122.64], R72 ;  /* 0x000000487a001986 */ /* 0x0001e2000c101524 */
[----:B------:R-:W-:Y:S02]  /*b4d0*/  PRMT R76, R18, 0x7610, R76 ;  /* 0x00007610124c7816 */ /* 0x000fe4000000004c */
[----:B------:R-:W-:Y:S01]  /*b4e0*/  F2FP.F16.F32.PACK_AB R18, RZ, R14 ;  /* 0x0000000eff12723e */ /* 0x000fe200000000ff */
[----:B------:R-:W-:Y:S01]  /*b4f0*/  FMUL R14, R105, R169 ;  /* 0x000000a9690e7220 */ /* 0x000fe20000400000 */
[----:B------:R-:W-:Y:S01]  /*b500*/  LOP3.LUT R99, R13, 0x80, RZ, 0xfc, !PT ;  /* 0x000000800d637812 */ /* 0x000fe200078efcff */
[----:B------:R-:W-:Y:S01]  /*b510*/  IMAD.X R105, R21, 0x1, R7, P5 ;  /* 0x0000000115697824 */ /* 0x000fe200028e0607 */
[----:B------:R-:W-:Y:S01]  /*b520*/  ISETP.GT.AND P1, PT, R3, 0x40, P3 ;  /* 0x000000400300780c */ /* 0x000fe20001f24270 */
[----:B------:R2:W-:Y:S01]  /*b530*/  @P0 STG.E.U16 desc[UR36][R102.64], R76 ;  /* 0x0000004c66000986 */ /* 0x0005e2000c101524 */
[----:B-1----:R-:W-:-:S02]  /*b540*/  LOP3.LUT R101, R13, 0x82, RZ, 0xfc, !PT ;  /* 0x000000820d657812 */ /* 0x002fc400078efcff */
[----:B------:R-:W-:Y:S01]  /*b550*/  ISETP.GT.AND P0, PT, R3, 0x41, P3 ;  /* 0x000000410300780c */ /* 0x000fe20001f04270 */
[----:B------:R1:W-:Y:S01]  /*b560*/  @P4 STG.E.U16 desc[UR36][R104.64], R18 ;  /* 0x0000001268004986 */ /* 0x0003e2000c101524 */
[----:B------:R-:W-:Y:S02]  /*b570*/  IADD3 R120, P5, R99, R4, RZ ;  /* 0x0000000463787210 */ /* 0x000fe40007fbe0ff */
[----:B------:R-:W-:Y:S02]  /*b580*/  F2FP.F16.F32.PACK_AB R14, RZ, R14 ;  /* 0x0000000eff0e723e */ /* 0x000fe400000000ff */
[----:B------:R-:W-:Y:S01]  /*b590*/  F2FP.F16.F32.PACK_AB R32, RZ, R32 ;  /* 0x00000020ff20723e */ /* 0x000fe200000000ff */
[----:B------:R-:W-:Y:S01]  /*b5a0*/  IMAD.X R121, R21, 0x1, R5, P5 ;  /* 0x0000000115797824 */ /* 0x000fe200028e0605 */
[----:B0-----:R-:W-:Y:S01]  /*b5b0*/  PRMT R72, R14, 0x7610, R72 ;  /* 0x000076100e487816 */ /* 0x001fe20000000048 */
[----:B------:R-:W-:Y:S01]  /*b5c0*/  FMUL R14, R106, R169 ;  /* 0x000000a96a0e7220 */ /* 0x000fe20000400000 */
[----:B--2---:R-:W-:-:S02]  /*b5d0*/  IADD3 R102, P4, R101, R4, RZ ;  /* 0x0000000465667210 */ /* 0x004fc40007f9e0ff */
[----:B------:R0:W-:Y:S01]  /*b5e0*/  @P1 STG.E.U16 desc[UR36][R120.64], R20 ;  /* 0x0000001478001986 */ /* 0x0001e2000c101524 */
[----:B------:R-:W-:Y:S02]  /*b5f0*/  ISETP.GT.AND P1, PT, R3, 0x40, P2 ;  /* 0x000000400300780c */ /* 0x000fe40001724270 */
[----:B------:R-:W-:Y:S01]  /*b600*/  IMAD.X R103, R21, 0x1, R5, P4 ;  /* 0x0000000115677824 */ /* 0x000fe200020e0605 */
[----:B------:R-:W-:Y:S02]  /*b610*/  IADD3 R106, P4, R99, R6, RZ ;  /* 0x00000006636a7210 */ /* 0x000fe40007f9e0ff */
[----:B------:R-:W-:Y:S02]  /*b620*/  F2FP.F16.F32.PACK_AB R14, RZ, R14 ;  /* 0x0000000eff0e723e */ /* 0x000fe400000000ff */
[----:B------:R2:W-:Y:S01]  /*b630*/  @P0 STG.E.U16 desc[UR36][R102.64], R72 ;  /* 0x0000004866000986 */ /* 0x0005e2000c101524 */
[----:B------:R-:W-:Y:S02]  /*b640*/  ISETP.GT.AND P0, PT, R3, 0x41, P2 ;  /* 0x000000410300780c */ /* 0x000fe40001704270 */
[----:B-1----:R-:W-:Y:S01]  /*b650*/  F2FP.F16.F32.PACK_AB R18, RZ, R107 ;  /* 0x0000006bff12723e */ /* 0x002fe200000000ff */
[----:B------:R-:W-:Y:S01]  /*b660*/  IMAD.X R107, R21, 0x1, R7, P4 ;  /* 0x00000001156b7824 */ /* 0x000fe200020e0607 */
[----:B0-----:R-:W-:-:S02]  /*b670*/  IADD3 R120, P5, R101, R6, RZ ;  /* 0x0000000665787210 */ /* 0x001fc40007fbe0ff */
[----:B------:R-:W-:Y:S01]  /*b680*/  PRMT R20, R14, 0x7610, R20 ;  /* 0x000076100e147816 */ /* 0x000fe20000000014 */
[----:B------:R-:W-:Y:S01]  /*b690*/  FMUL R14, R108, R169 ;  /* 0x000000a96c0e7220 */ /* 0x000fe20000400000 */
[----:B------:R-:W-:Y:S01]  /*b6a0*/  PRMT R74, R18, 0x7610, R74 ;  /* 0x00007610124a7816 */ /* 0x000fe2000000004a */
[----:B------:R-:W-:Y:S01]  /*b6b0*/  IMAD.X R121, R21, 0x1, R7, P5 ;  /* 0x0000000115797824 */ /* 0x000fe200028e0607 */
[C---:B------:R-:W-:Y:S01]  /*b6c0*/  LOP3.LUT R105, R13.reuse, 0x90, RZ, 0xfc, !PT ;  /* 0x000000900d697812 */ /* 0x040fe200078efcff */
[----:B------:R0:W-:Y:S01]  /*b6d0*/  @P1 STG.E.U16 desc[UR36][R106.64], R20 ;  /* 0x000000146a001986 */ /* 0x0001e2000c101524 */
[----:B--2---:R-:W-:Y:S02]  /*b6e0*/  LOP3.LUT R103, R13, 0x92, RZ, 0xfc, !PT ;  /* 0x000000920d677812 */ /* 0x004fe400078efcff */
[----:B------:R-:W-:Y:S01]  /*b6f0*/  ISETP.GT.AND P1, PT, R3, 0x48, P3 ;  /* 0x000000480300780c */ /* 0x000fe20001f24270 */
[----:B------:R1:W-:Y:S01]  /*b700*/  @P0 STG.E.U16 desc[UR36][R120.64], R74 ;  /* 0x0000004a78000986 */ /* 0x0003e2000c101524 */
[----:B------:R-:W-:-:S02]  /*b710*/  IADD3 R108, P4, R105, R4, RZ ;  /* 0x00000004696c7210 */ /* 0x000fc40007f9e0ff */
[----:B------:R-:W-:Y:S02]  /*b720*/  ISETP.GT.AND P0, PT, R3, 0x49, P3 ;  /* 0x000000490300780c */ /* 0x000fe40001f04270 */
        /* <DEDUP_REMOVED lines=23> */
[----:B------:R0:W-:Y:S01]  /*b8a0*/  @P4 STG.E.U16 desc[UR36][R110.64], R20 ;  /* 0x000000146e004986 */ /* 0x0001e2000c101524 */
        /* <DEDUP_REMOVED lines=8> */
[----:B0-----:R-:W-:Y:S02]  /*b930*/  IADD3 R110, P4, R109, R4, RZ ;  /* 0x000000046d6e7210 */ /* 0x001fe40007f9e0ff */
[----:B------:R-:W-:-:S02]  /*b940*/  F2FP.F16.F32.PACK_AB R18, RZ, R114 ;  /* 0x00000072ff12723e */ /* 0x000fc400000000ff */
[----:B------:R-:W-:Y:S01]  /*b950*/  PRMT R20, R14, 0x7610, R20 ;  /* 0x000076100e147816 */ /* 0x000fe20000000014 */
[----:B------:R-:W-:Y:S01]  /*b960*/  IMAD.X R111, R21, 0x1, R5, P4 ;  /* 0x00000001156f7824 */ /* 0x000fe200020e0605 */
[----:B------:R-:W-:Y:S01]  /*b970*/  IADD3 R114, P4, R107, R6, RZ ;  /* 0x000000066b727210 */ /* 0x000fe20007f9e0ff */
[----:B------:R0:W-:Y:S01]  /*b980*/  @P0 STG.E.U16 desc[UR36][R112.64], R74 ;  /* 0x0000004a70000986 */ /* 0x0001e2000c101524 */
[----:B------:R-:W-:Y:S01]  /*b990*/  ISETP.GT.AND P1, PT, R3, 0x51, P3 ;  /* 0x000000510300780c */ /* 0x000fe20001f24270 */
[-C--:B------:R-:W-:Y:S01]  /*b9a0*/  FMUL R14, R115, R169.reuse ;  /* 0x000000a9730e7220 */ /* 0x080fe20000400000 */
[----:B------:R-:W-:Y:S01]  /*b9b0*/  ISETP.GT.AND P0, PT, R3, 0x50, P2 ;  /* 0x000000500300780c */ /* 0x000fe20001704270 */
[----:B------:R-:W-:Y:S01]  /*b9c0*/  IMAD.X R115, R21, 0x1, R7, P4 ;  /* 0x0000000115737824 */ /* 0x000fe200020e0607 */
[----:B------:R-:W-:Y:S01]  /*b9d0*/  ISETP.GT.AND P4, PT, R3, 0x51, P2 ;  /* 0x000000510300780c */ /* 0x000fe20001784270 */
[----:B-1----:R-:W-:Y:S01]  /*b9e0*/  FMUL R72, R30, R169 ;  /* 0x000000a91e487220 */ /* 0x002fe20000400000 */
[----:B------:R-:W-:-:S02]  /*b9f0*/  F2FP.F16.F32.PACK_AB R14, RZ, R14 ;  /* 0x0000000eff0e723e */ /* 0x000fc400000000ff */
[----:B------:R-:W-:Y:S02]  /*ba00*/  F2FP.F16.F32.PACK_AB R35, RZ, R35 ;  /* 0x00000023ff23723e */ /* 0x000fe400000000ff */
[----:B------:R-:W-:Y:S01]  /*ba10*/  PRMT R76, R14, 0x7610, R76 ;  /* 0x000076100e4c7816 */ /* 0x000fe2000000004c */
[-C--:B------:R-:W-:Y:S01]  /*ba20*/  FMUL R14, R27, R169.reuse ;  /* 0x000000a91b0e7220 */ /* 0x080fe20000400000 */
[----:B0-----:R-:W-:Y:S01]  /*ba30*/  IADD3 R112, P5, R109, R6, RZ ;  /* 0x000000066d707210 */ /* 0x001fe20007fbe0ff */
[----:B------:R0:W-:Y:S01]  /*ba40*/  @P1 STG.E.U16 desc[UR36][R110.64], R20 ;  /* 0x000000146e001986 */ /* 0x0001e2000c101524 */
[----:B------:R-:W-:Y:S01]  /*ba50*/  LOP3.LUT R27, R13, 0xb0, RZ, 0xfc, !PT ;  /* 0x000000b00d1b7812 */ /* 0x000fe200078efcff */
[-C--:B------:R-:W-:Y:S01]  /*ba60*/  FMUL R74, R31, R169.reuse ;  /* 0x000000a91f4a7220 */ /* 0x080fe20000400000 */
[C---:B------:R-:W-:Y:S01]  /*ba70*/  ISETP.GT.AND P1, PT, R12.reuse, 0x100, PT ;  /* 0x000001000c00780c */ /* 0x040fe20003f24270 */
[----:B------:R-:W-:Y:S01]  /*ba80*/  IMAD.X R113, R21, 0x1, R7, P5 ;  /* 0x0000000115717824 */ /* 0x000fe200028e0607 */
[----:B------:R1:W-:Y:S01]  /*ba90*/  @P0 STG.E.U16 desc[UR36][R114.64], R18 ;  /* 0x0000001272000986 */ /* 0x0003e2000c101524 */
[----:B------:R-:W-:Y:S01]  /*baa0*/  ISETP.GT.AND P0, PT, R12, 0x108, PT ;  /* 0x000001080c00780c */ /* 0x000fe20003f04270 */
[----:B------:R-:W-:Y:S01]  /*bab0*/  FMUL R12, R25, R169 ;  /* 0x000000a9190c7220 */ /* 0x000fe20000400000 */
[----:B------:R-:W-:Y:S01]  /*bac0*/  LOP3.LUT R25, R13, 0xb2, RZ, 0xfc, !PT ;  /* 0x000000b20d197812 */ /* 0x000fe200078efcff */
[----:B------:R-:W-:Y:S01]  /*bad0*/  @P4 STG.E.U16 desc[UR36][R112.64], R76 ;  /* 0x0000004c70004986 */ /* 0x000fe2000c101524 */
[----:B------:R-:W-:-:S02]  /*bae0*/  ISETP.GT.AND P4, PT, R3, 0x58, P3 ;  /* 0x000000580300780c */ /* 0x000fc40001f84270 */
[----:B------:R-:W-:Y:S01]  /*baf0*/  ISETP.GT.AND P3, PT, R3, 0x59, P3 ;  /* 0x000000590300780c */ /* 0x000fe20001f64270 */
[-C--:B0-----:R-:W-:Y:S01]  /*bb00*/  FMUL R20, R29, R169.reuse ;  /* 0x000000a91d147220 */ /* 0x081fe20000400000 */
[----:B------:R-:W-:Y:S02]  /*bb10*/  F2FP.F16.F32.PACK_AB R14, RZ, R14 ;  /* 0x0000000eff0e723e */ /* 0x000fe400000000ff */
[----:B------:R-:W-:Y:S01]  /*bb20*/  F2FP.F16.F32.PACK_AB R72, RZ, R72 ;  /* 0x00000048ff48723e */ /* 0x000fe200000000ff */
[----:B-1----:R-:W-:Y:S01]  /*bb30*/  FMUL R18, R28, R169 ;  /* 0x000000a91c127220 */ /* 0x002fe20000400000 */
[----:B------:R-:W-:Y:S02]  /*bb40*/  IADD3 R28, P5, R27, R4, RZ ;  /* 0x000000041b1c7210 */ /* 0x000fe40007fbe0ff */
[----:B------:R-:W-:Y:S02]  /*bb50*/  F2FP.F16.F32.PACK_AB R20, RZ, R20 ;  /* 0x00000014ff14723e */ /* 0x000fe400000000ff */
[----:B------:R-:W-:Y:S01]  /*bb60*/  F2FP.F16.F32.PACK_AB R18, RZ, R18 ;  /* 0x00000012ff12723e */ /* 0x000fe200000000ff */
[----:B------:R-:W-:Y:S01]  /*bb70*/  IMAD.X R29, R21, 0x1, R5, P5 ;  /* 0x00000001151d7824 */ /* 0x000fe200028e0605 */
[----:B------:R-:W-:-:S02]  /*bb80*/  IADD3 R4, P5, R25, R4, RZ ;  /* 0x0000000419047210 */ /* 0x000fc40007fbe0ff */
[----:B------:R-:W-:Y:S02]  /*bb90*/  F2FP.F16.F32.PACK_AB R74, RZ, R74 ;  /* 0x0000004aff4a723e */ /* 0x000fe400000000ff */
[----:B------:R-:W-:Y:S01]  /*bba0*/  @P4 STG.E.U16 desc[UR36][R28.64], R116 ;  /* 0x000000741c004986 */ /* 0x000fe2000c101524 */
[----:B------:R-:W-:Y:S01]  /*bbb0*/  IMAD.X R5, R21, 0x1, R5, P5 ;  /* 0x0000000115057824 */ /* 0x000fe200028e0605 */
[-C--:B------:R-:W-:Y:S02]  /*bbc0*/  IADD3 R30, P4, R27, R6.reuse, RZ ;  /* 0x000000061b1e7210 */ /* 0x080fe40007f9e0ff */
[----:B------:R-:W-:Y:S02]  /*bbd0*/  IADD3 R6, P5, R25, R6, RZ ;  /* 0x0000000619067210 */ /* 0x000fe40007fbe0ff */
[----:B------:R0:W-:Y:S01]  /*bbe0*/  @P3 STG.E.U16 desc[UR36][R4.64], R117 ;  /* 0x0000007504003986 */ /* 0x0001e2000c101524 */
[----:B------:R-:W-:Y:S01]  /*bbf0*/  ISETP.GT.AND P3, PT, R3, 0x58, P2 ;  /* 0x000000580300780c */ /* 0x000fe20001764270 */
[--C-:B------:R-:W-:Y:S01]  /*bc00*/  IMAD.X R31, R21, 0x1, R7.reuse, P4 ;  /* 0x00000001151f7824 */ /* 0x100fe200020e0607 */
[----:B------:R-:W-:Y:S01]  /*bc10*/  ISETP.GT.AND P2, PT, R3, 0x59, P2 ;  /* 0x000000590300780c */ /* 0x000fe20001744270 */
[----:B------:R-:W-:Y:S01]  /*bc20*/  IMAD.X R7, R21, 0x1, R7, P5 ;  /* 0x0000000115077824 */ /* 0x000fe200028e0607 */
[----:B------:R-:W-:-:S02]  /*bc30*/  ISETP.GT.AND P4, PT, R3, RZ, P1 ;  /* 0x000000ff0300720c */ /* 0x000fc40000f84270 */
[----:B------:R-:W-:Y:S02]  /*bc40*/  F2FP.F16.F32.PACK_AB R36, RZ, R36 ;  /* 0x00000024ff24723e */ /* 0x000fe400000000ff */
[----:B------:R-:W-:Y:S02]  /*bc50*/  F2FP.F16.F32.PACK_AB R37, RZ, R37 ;  /* 0x00000025ff25723e */ /* 0x000fe400000000ff */
[----:B------:R-:W-:Y:S02]  /*bc60*/  F2FP.F16.F32.PACK_AB R38, RZ, R38 ;  /* 0x00000026ff26723e */ /* 0x000fe400000000ff */
[----:B0-----:R-:W-:Y:S01]  /*bc70*/  IADD3 R4, P5, R13, R8, RZ ;  /* 0x000000080d047210 */ /* 0x001fe20007fbe0ff */
[----:B------:R-:W-:Y:S01]  /*bc80*/  @P3 STG.E.U16 desc[UR36][R30.64], R118 ;  /* 0x000000761e003986 */ /* 0x000fe2000c101524 */
[----:B------:R-:W-:Y:S02]  /*bc90*/  ISETP.GT.AND P3, PT, R3, RZ, P0 ;  /* 0x000000ff0300720c */ /* 0x000fe40000764270 */
[----:B------:R-:W-:Y:S01]  /*bca0*/  F2FP.F16.F32.PACK_AB R39, RZ, R39 ;  /* 0x00000027ff27723e */ /* 0x000fe200000000ff */
[----:B------:R-:W-:Y:S01]  /*bcb0*/  IMAD.X R5, R21, 0x1, R9, P5 ;  /* 0x0000000115057824 */ /* 0x000fe200028e0609 */
[----:B------:R-:W-:Y:S01]  /*bcc0*/  @P2 STG.E.U16 desc[UR36][R6.64], R119 ;  /* 0x0000007706002986 */ /* 0x000fe2000c101524 */
[----:B------:R-:W-:-:S02]  /*bcd0*/  ISETP.GT.AND P2, PT, R3, 0x1, P1 ;  /* 0x000000010300780c */ /* 0x000fc40000f44270 */
[----:B------:R-:W-:Y:S01]  /*bce0*/  F2FP.F16.F32.PACK_AB R40, RZ, R40 ;  /* 0x00000028ff28723e */ /* 0x000fe200000000ff */
[----:B------:R0:W-:Y:S01]  /*bcf0*/  @P4 STG.E.U16 desc[UR36][R4.64], R24 ;  /* 0x0000001804004986 */ /* 0x0001e2000c101524 */
[----:B------:R-:W-:Y:S02]  /*bd00*/  IADD3 R28, P4, R13, R10, RZ ;  /* 0x0000000a0d1c7210 */ /* 0x000fe40007f9e0ff */
[----:B------:R-:W-:Y:S02]  /*bd10*/  F2FP.F16.F32.PACK_AB R41, RZ, R41 ;  /* 0x00000029ff29723e */ /* 0x000fe400000000ff */
[----:B------:R-:W-:Y:S01]  /*bd20*/  F2FP.F16.F32.PACK_AB R42, RZ, R42 ;  /* 0x0000002aff2a723e */ /* 0x000fe200000000ff */
[----:B------:R-:W-:Y:S01]  /*bd30*/  IMAD.X R29, R21, 0x1, R11, P4 ;  /* 0x00000001151d7824 */ /* 0x000fe200020e060b */
[----:B------:R-:W-:Y:S02]  /*bd40*/  F2FP.F16.F32.PACK_AB R43, RZ, R43 ;  /* 0x0000002bff2b723e */ /* 0x000fe400000000ff */
[----:B------:R-:W-:-:S02]  /*bd50*/  F2FP.F16.F32.PACK_AB R44, RZ, R44 ;  /* 0x0000002cff2c723e */ /* 0x000fc400000000ff */
[----:B------:R-:W-:Y:S02]  /*bd60*/  F2FP.F16.F32.PACK_AB R45, RZ, R45 ;  /* 0x0000002dff2d723e */ /* 0x000fe400000000ff */
[----:B0-----:R-:W-:Y:S02]  /*bd70*/  F2FP.F16.F32.PACK_AB R5, RZ, R12 ;  /* 0x0000000cff05723e */ /* 0x001fe400000000ff */
[C---:B------:R-:W-:Y:S02]  /*bd80*/  IADD3 R12, P5, R15.reuse, R8, RZ ;  /* 0x000000080f0c7210 */ /* 0x040fe40007fbe0ff */
[----:B------:R-:W-:Y:S02]  /*bd90*/  IADD3 R4, P4, R15, R10, RZ ;  /* 0x0000000a0f047210 */ /* 0x000fe40007f9e0ff */
[----:B------:R-:W-:Y:S01]  /*bda0*/  PRMT R7, R5, 0x7610, R7 ;  /* 0x0000761005077816 */ /* 0x000fe20000000007 */
[----:B------:R-:W-:Y:S01]  /*bdb0*/  IMAD.X R13, R21, 0x1, R9, P5 ;  /* 0x00000001150d7824 */ /* 0x000fe200028e0609 */
[----:B------:R-:W-:Y:S01]  /*bdc0*/  ISETP.GT.AND P5, PT, R3, 0x1, P0 ;  /* 0x000000010300780c */ /* 0x000fe200007a4270 */
[----:B------:R-:W-:Y:S01]  /*bdd0*/  IMAD.X R5, R21, 0x1, R11, P4 ;  /* 0x0000000115057824 */ /* 0x000fe200020e060b */
[----:B------:R-:W-:-:S02]  /*bde0*/  PRMT R15, R14, 0x7610, R15 ;  /* 0x000076100e0f7816 */ /* 0x000fc4000000000f */
[----:B------:R0:W-:Y:S01]  /*bdf0*/  @P2 STG.E.U16 desc[UR36][R12.64], R7 ;  /* 0x000000070c002986 */ /* 0x0001e2000c101524 */
[----:B------:R-:W-:Y:S02]  /*be00*/  IADD3 R14, P4, R73, R8, RZ ;  /* 0x00000008490e7210 */ /* 0x000fe40007f9e0ff */
[C---:B------:R-:W-:Y:S01]  /*be10*/  ISETP.GT.AND P2, PT, R3.reuse, 0x8, P1 ;  /* 0x000000080300780c */ /* 0x040fe20000f44270 */
[----:B------:R-:W-:Y:S01]  /*be20*/  @P3 STG.E.U16 desc[UR36][R28.64], R26 ;  /* 0x0000001a1c003986 */ /* 0x000fe2000c101524 */
[----:B------:R-:W-:Y:S02]  /*be30*/  ISETP.GT.AND P3, PT, R3, 0x9, P1 ;  /* 0x000000090300780c */ /* 0x000fe40000f64270 */
[----:B------:R-:W-:Y:S02]  /*be40*/  F2FP.F16.F32.PACK_AB R46, RZ, R46 ;  /* 0x0000002eff2e723e */ /* 0x000fe400000000ff */
[----:B------:R1:W-:Y:S01]  /*be50*/  @P5 STG.E.U16 desc[UR36][R4.64], R15 ;  /* 0x0000000f04005986 */ /* 0x0003e2000c101524 */
[----:B------:R-:W-:-:S02]  /*be60*/  IADD3 R6, P5, R23, R8, RZ ;  /* 0x0000000817067210 */ /* 0x000fc40007fbe0ff */
[----:B------:R-:W-:Y:S02]  /*be70*/  F2FP.F16.F32.PACK_AB R47, RZ, R47 ;  /* 0x0000002fff2f723e */ /* 0x000fe400000000ff */
[----:B------:R-:W-:Y:S01]  /*be80*/  F2FP.F16.F32.PACK_AB R48, RZ, R48 ;  /* 0x00000030ff30723e */ /* 0x000fe200000000ff */
[--C-:B0-----:R-:W-:Y:S01]  /*be90*/  IMAD.X R7, R21, 0x1, R9.reuse, P5 ;  /* 0x0000000115077824 */ /* 0x101fe200028e0609 */
[----:B------:R-:W-:Y:S02]  /*bea0*/  ISETP.GT.AND P5, PT, R3, 0x8, P0 ;  /* 0x000000080300780c */ /* 0x000fe400007a4270 */
[----:B------:R-:W-:Y:S02]  /*beb0*/  F2FP.F16.F32.PACK_AB R49, RZ, R49 ;  /* 0x00000031ff31723e */ /* 0x000fe400000000ff */
[----:B------:R-:W-:Y:S01]  /*bec0*/  @P2 STG.E.U16 desc[UR36][R6.64], R18 ;  /* 0x0000001206002986 */ /* 0x000fe2000c101524 */
[----:B-1----:R-:W-:Y:S01]  /*bed0*/  IMAD.X R15, R21, 0x1, R9, P4 ;  /* 0x00000001150f7824 */ /* 0x002fe200020e0609 */
[----:B------:R-:W-:-:S02]  /*bee0*/  IADD3 R4, P4, R23, R10, RZ ;  /* 0x0000000a17047210 */ /* 0x000fc40007f9e0ff */
[----:B------:R-:W-:Y:S02]  /*bef0*/  ISETP.GT.AND P2, PT, R3, 0x9, P0 ;  /* 0x000000090300780c */ /* 0x000fe40000744270 */
[----:B------:R-:W-:Y:S01]  /*bf00*/  @P3 STG.E.U16 desc[UR36][R14.64], R20 ;  /* 0x000000140e003986 */ /* 0x000fe2000c101524 */
[----:B------:R-:W-:Y:S01]  /*bf10*/  IMAD.X R5, R21, 0x1, R11, P4 ;  /* 0x0000000115057824 */ /* 0x000fe200020e060b */
[----:B------:R-:W-:Y:S02]  /*bf20*/  IADD3 R28, P4, R75, R8, RZ ;  /* 0x000000084b1c7210 */ /* 0x000fe40007f9e0ff */
[----:B------:R-:W-:Y:S02]  /*bf30*/  ISETP.GT.AND P3, PT, R3, 0x10, P1 ;  /* 0x000000100300780c */ /* 0x000fe40000f64270 */
[----:B------:R0:W-:Y:S01]  /*bf40*/  @P5 STG.E.U16 desc[UR36][R4.64], R72 ;  /* 0x0000004804005986 */ /* 0x0001e2000c101524 */
[----:B------:R-:W-:Y:S01]  /*bf50*/  IADD3 R12, P5, R73, R10, RZ ;  /* 0x0000000a490c7210 */ /* 0x000fe20007fbe0ff */
[----:B------:R-:W-:Y:S01]  /*bf60*/  IMAD.X R29, R21, 0x1, R9, P4 ;  /* 0x00000001151d7824 */ /* 0x000fe200020e0609 */
[----:B------:R-:W-:-:S02]  /*bf70*/  F2FP.F16.F32.PACK_AB R50, RZ, R50 ;  /* 0x00000032ff32723e */ /* 0x000fc400000000ff */
[----:B------:R-:W-:Y:S01]  /*bf80*/  F2FP.F16.F32.PACK_AB R51, RZ, R51 ;  /* 0x00000033ff33723e */ /* 0x000fe200000000ff */
[----:B------:R-:W-:Y:S01]  /*bf90*/  IMAD.X R13, R21, 0x1, R11, P5 ;  /* 0x00000001150d7824 */ /* 0x000fe200028e060b */
[----:B------:R-:W-:Y:S02]  /*bfa0*/  ISETP.GT.AND P5, PT, R3, 0x11, P1 ;  /* 0x000000110300780c */ /* 0x000fe40000fa4270 */
[----:B------:R-:W-:Y:S02]  /*bfb0*/  F2FP.F16.F32.PACK_AB R52, RZ, R52 ;  /* 0x00000034ff34723e */ /* 0x000fe400000000ff */
[----:B------:R-:W-:Y:S01]  /*bfc0*/  @P2 STG.E.U16 desc[UR36][R12.64], R74 ;  /* 0x0000004a0c002986 */ /* 0x000fe2000c101524 */
[----:B0-----:R-:W-:Y:S02]  /*bfd0*/  IADD3 R4, P4, R77, R8, RZ ;  /* 0x000000084d047210 */ /* 0x001fe40007f9e0ff */
[C---:B------:R-:W-:Y:S01]  /*bfe0*/  ISETP.GT.AND P2, PT, R3.reuse, 0x10, P0 ;  /* 0x000000100300780c */ /* 0x040fe20000744270 */
[----:B------:R-:W-:Y:S01]  /*bff0*/  @P3 STG.E.U16 desc[UR36][R28.64], R32 ;  /* 0x000000201c003986 */ /* 0x000fe2000c101524 */
[----:B------:R-:W-:Y:S01]  /*c000*/  ISETP.GT.AND P3, PT, R3, 0x11, P0 ;  /* 0x000000110300780c */ /* 0x000fe20000764270 */
[----:B------:R-:W-:Y:S01]  /*c010*/  IMAD.X R5, R21, 0x1, R9, P4 ;  /* 0x0000000115057824 */ /* 0x000fe200020e0609 */
[----:B------:R-:W-:-:S02]  /*c020*/  IADD3 R14, P4, R77, R10, RZ ;  /* 0x0000000a4d0e7210 */ /* 0x000fc40007f9e0ff */
[----:B------:R-:W-:Y:S02]  /*c030*/  F2FP.F16.F32.PACK_AB R53, RZ, R53 ;  /* 0x00000035ff35723e */ /* 0x000fe400000000ff */
[----:B------:R0:W-:Y:S01]  /*c040*/  @P5 STG.E.U16 desc[UR36][R4.64], R33 ;  /* 0x0000002104005986 */ /* 0x0001e2000c101524 */
[----:B------:R-:W-:Y:S01]  /*c050*/  IADD3 R6, P5, R75, R10, RZ ;  /* 0x0000000a4b067210 */ /* 0x000fe20007fbe0ff */
[C-C-:B------:R-:W-:Y:S01]  /*c060*/  IMAD.X R15, R21.reuse, 0x1, R11.reuse, P4 ;  /* 0x00000001150f7824 */ /* 0x140fe200020e060b */
[----:B------:R-:W-:Y:S02]  /*c070*/  F2FP.F16.F32.PACK_AB R54, RZ, R54 ;  /* 0x00000036ff36723e */ /* 0x000fe400000000ff */
[----:B------:R-:W-:Y:S01]  /*c080*/  F2FP.F16.F32.PACK_AB R55, RZ, R55 ;  /* 0x00000037ff37723e */ /* 0x000fe200000000ff */
[----:B------:R-:W-:Y:S01]  /*c090*/  IMAD.X R7, R21, 0x1, R11, P5 ;  /* 0x0000000115077824 */ /* 0x000fe200028e060b */
[----:B------:R-:W-:Y:S02]  /*c0a0*/  ISETP.GT.AND P5, PT, R3, 0x18, P1 ;  /* 0x000000180300780c */ /* 0x000fe40000fa4270 */
[----:B------:R-:W-:-:S02]  /*c0b0*/  F2FP.F16.F32.PACK_AB R56, RZ, R56 ;  /* 0x00000038ff38723e */ /* 0x000fc400000000ff */
[----:B------:R-:W-:Y:S01]  /*c0c0*/  @P2 STG.E.U16 desc[UR36][R6.64], R34 ;  /* 0x0000002206002986 */ /* 0x000fe2000c101524 */
[----:B0-----:R-:W-:Y:S02]  /*c0d0*/  IADD3 R4, P4, R79, R8, RZ ;  /* 0x000000084f047210 */ /* 0x001fe40007f9e0ff */
[C---:B------:R-:W-:Y:S01]  /*c0e0*/  ISETP.GT.AND P2, PT, R3.reuse, 0x19, P1 ;  /* 0x000000190300780c */ /* 0x040fe20000f44270 */
[----:B------:R-:W-:Y:S01]  /*c0f0*/  @P3 STG.E.U16 desc[UR36][R14.64], R35 ;  /* 0x000000230e003986 */ /* 0x000fe2000c101524 */
[----:B------:R-:W-:Y:S01]  /*c100*/  ISETP.GT.AND P3, PT, R3, 0x18, P0 ;  /* 0x000000180300780c */ /* 0x000fe20000764270 */
[----:B------:R-:W-:Y:S01]  /*c110*/  IMAD.X R5, R21, 0x1, R9, P4 ;  /* 0x0000000115057824 */ /* 0x000fe200020e0609 */
[----:B------:R-:W-:Y:S02]  /*c120*/  IADD3 R28, P4, R79, R10, RZ ;  /* 0x0000000a4f1c7210 */ /* 0x000fe40007f9e0ff */
[----:B------:R-:W-:Y:S02]  /*c130*/  F2FP.F16.F32.PACK_AB R57, RZ, R57 ;  /* 0x00000039ff39723e */ /* 0x000fe400000000ff */
        /* <DEDUP_REMOVED lines=54> */
[----:B------:R-:W-:-:S04]  /*c4a0*/  ISETP.GT.AND P5, PT, R3, 0x30, P1 ;  /* 0x000000300300780c */ /* 0x000fc80000fa4270 */
[----:B------:R-:W-:Y:S01]  /*c4b0*/  @P2 STG.E.U16 desc[UR36][R6.64], R46 ;  /* 0x0000002e06002986 */ /* 0x000fe2000c101524 */
[----:B0-----:R-:W-:Y:S02]  /*c4c0*/  IADD3 R4, P4, R91, R8, RZ ;  /* 0x000000085b047210 */ /* 0x001fe40007f9e0ff */
[C---:B------:R-:W-:Y:S01]  /*c4d0*/  ISETP.GT.AND P2, PT, R3.reuse, 0x31, P1 ;  /* 0x000000310300780c */ /* 0x040fe20000f44270 */
[----:B------:R-:W-:Y:S01]  /*c4e0*/  @P3 STG.E.U16 desc[UR36][R14.64], R47 ;  /* 0x0000002f0e003986 */ /* 0x000fe2000c101524 */
[----:B------:R-:W-:Y:S01]  /*c4f0*/  ISETP.GT.AND P3, PT, R3, 0x30, P0 ;  /* 0x000000300300780c */ /* 0x000fe20000764270 */
[----:B------:R-:W-:Y:S01]  /*c500*/  IMAD.X R5, R21, 0x1, R9, P4 ;  /* 0x0000000115057824 */ /* 0x000fe200020e0609 */
[----:B------:R-:W-:-:S04]  /*c510*/  IADD3 R28, P4, R91, R10, RZ ;  /* 0x0000000a5b1c7210 */ /* 0x000fc80007f9e0ff */
[----:B------:R0:W-:Y:S01]  /*c520*/  @P5 STG.E.U16 desc[UR36][R4.64], R48 ;  /* 0x0000003004005986 */ /* 0x0001e2000c101524 */
[----:B------:R-:W-:Y:S01]  /*c530*/  IADD3 R12, P5, R93, R8, RZ ;  /* 0x000000085d0c7210 */ /* 0x000fe20007fbe0ff */
[----:B------:R-:W-:-:S04]  /*c540*/  IMAD.X R29, R21, 0x1, R11, P4 ;  /* 0x00000001151d7824 */ /* 0x000fc800020e060b */
        /* <DEDUP_REMOVED lines=62> */
[----:B------:R4:W-:Y:S01]  /*c930*/  @P2 STG.E.U16 desc[UR36][R6.64], R64 ;  /* 0x0000004006002986 */ /* 0x0009e2000c101524 */
[----:B0-----:R-:W-:Y:S02]  /*c940*/  IADD3 R4, P4, R107, R10, RZ ;  /* 0x0000000a6b047210 */ /* 0x001fe40007f9e0ff */
[-C--:B------:R-:W-:Y:S01]  /*c950*/  IADD3 R26, P2, R27, R8.reuse, RZ ;  /* 0x000000081b1a7210 */ /* 0x080fe20007f5e0ff */
[----:B------:R4:W-:Y:S01]  /*c960*/  @P3 STG.E.U16 desc[UR36][R14.64], R65 ;  /* 0x000000410e003986 */ /* 0x0009e2000c101524 */
[----:B------:R-:W-:Y:S01]  /*c970*/  IADD3 R8, P3, R25, R8, RZ ;  /* 0x0000000819087210 */ /* 0x000fe20007f7e0ff */
[----:B------:R-:W-:Y:S01]  /*c980*/  IMAD.X R5, R21, 0x1, R11, P4 ;  /* 0x0000000115057824 */ /* 0x000fe200020e060b */
[----:B------:R-:W-:-:S04]  /*c990*/  ISETP.GT.AND P4, PT, R3, 0x51, P0 ;  /* 0x000000510300780c */ /* 0x000fc80000784270 */
[----:B------:R4:W-:Y:S01]  /*c9a0*/  @P5 STG.E.U16 desc[UR36][R4.64], R66 ;  /* 0x0000004204005986 */ /* 0x0009e2000c101524 */
[----:B------:R-:W-:-:S05]  /*c9b0*/  IADD3 R12, P5, R109, R10, RZ ;  /* 0x0000000a6d0c7210 */ /* 0x000fca0007fbe0ff */
[----:B------:R-:W-:Y:S01]  /*c9c0*/  IMAD.X R13, R21, 0x1, R11, P5 ;  /* 0x00000001150d7824 */ /* 0x000fe200028e060b */
[-C--:B------:R-:W-:Y:S01]  /*c9d0*/  IADD3 R24, P5, R27, R10.reuse, RZ ;  /* 0x0000000a1b187210 */ /* 0x080fe20007fbe0ff */
[--C-:B------:R-:W-:Y:S01]  /*c9e0*/  IMAD.X R27, R21, 0x1, R9.reuse, P2 ;  /* 0x00000001151b7824 */ /* 0x100fe200010e0609 */
[----:B------:R-:W-:Y:S01]  /*c9f0*/  IADD3 R10, P2, R25, R10, RZ ;  /* 0x0000000a190a7210 */ /* 0x000fe20007f5e0ff */
[----:B------:R-:W-:Y:S01]  /*ca00*/  IMAD.X R9, R21, 0x1, R9, P3 ;  /* 0x0000000115097824 */ /* 0x000fe200018e0609 */
[----:B------:R-:W-:Y:S01]  /*ca10*/  ISETP.GT.AND P3, PT, R3, 0x58, P1 ;  /* 0x000000580300780c */ /* 0x000fe20000f64270 */
[--C-:B------:R-:W-:Y:S01]  /*ca20*/  IMAD.X R25, R21, 0x1, R11.reuse, P5 ;  /* 0x0000000115197824 */ /* 0x100fe200028e060b */
[----:B------:R-:W-:Y:S01]  /*ca30*/  ISETP.GT.AND P1, PT, R3, 0x59, P1 ;  /* 0x000000590300780c */ /* 0x000fe20000f24270 */
[----:B------:R-:W-:Y:S01]  /*ca40*/  IMAD.X R11, R21, 0x1, R11, P2 ;  /* 0x00000001150b7824 */ /* 0x000fe200010e060b */
[C---:B------:R-:W-:Y:S01]  /*ca50*/  ISETP.GT.AND P5, PT, R3.reuse, 0x58, P0 ;  /* 0x000000580300780c */ /* 0x040fe200007a4270 */
[----:B------:R4:W-:Y:S01]  /*ca60*/  @P4 STG.E.U16 desc[UR36][R12.64], R67 ;  /* 0x000000430c004986 */ /* 0x0009e2000c101524 */
[----:B------:R-:W-:-:S07]  /*ca70*/  ISETP.GT.AND P0, PT, R3, 0x59, P0 ;  /* 0x000000590300780c */ /* 0x000fce0000704270 */
[----:B------:R4:W-:Y:S04]  /*ca80*/  @P3 STG.E.U16 desc[UR36][R26.64], R68 ;  /* 0x000000441a003986 */ /* 0x0009e8000c101524 */
[----:B------:R4:W-:Y:S04]  /*ca90*/  @P1 STG.E.U16 desc[UR36][R8.64], R69 ;  /* 0x0000004508001986 */ /* 0x0009e8000c101524 */
[----:B------:R4:W-:Y:S04]  /*caa0*/  @P5 STG.E.U16 desc[UR36][R24.64], R70 ;  /* 0x0000004618005986 */ /* 0x0009e8000c101524 */
[----:B------:R4:W-:Y:S02]  /*cab0*/  @P0 STG.E.U16 desc[UR36][R10.64], R71 ;  /* 0x000000470a000986 */ /* 0x0009e4000c101524 */
.L_x_272:
[----:B------:R-:W-:Y:S05]  /*cac0*/  BSYNC B0 ;  /* 0x0000000000007941 */ /* 0x000fea0003800000 */
.L_x_34:
[----:B------:R-:W-:Y:S01]  /*cad0*/  ULDC UR4, c[0x0][0xc] ;  /* 0x0000030000047ab9 */ /* 0x000fe20000000800 */
[----:B------:R-:W-:Y:S01]  /*cae0*/  ULDC UR5, c[0x0][0x10] ;  /* 0x0000040000057ab9 */ /* 0x000fe20000000800 */
[----:B------:R-:W0:Y:S01]  /*caf0*/  LDC R3, c[0x0][0x14] ;  /* 0x00000500ff037b82 */ /* 0x000e220000000800 */
[----:B------:R-:W-:Y:S01]  /*cb00*/  UIMAD.WIDE.U32 UR4, UR4, UR5, URZ ;  /* 0x00000005040472a5 */ /* 0x000fe2000f8e003f */
[----:B------:R-:W-:Y:S02]  /*cb10*/  IMAD.MOV.U32 R23, RZ, RZ, R19 ;  /* 0x000000ffff177224 */ /* 0x000fe400078e0013 */
[----:B-----5:R-:W-:-:S03]  /*cb20*/  IMAD.MOV.U32 R18, RZ, RZ, -0x1 ;  /* 0xffffffffff127424 */ /* 0x020fc600078e00ff */
[----:B0-----:R-:W-:-:S04]  /*cb30*/  IMAD.WIDE.U32 R22, R3, UR4, R22 ;  /* 0x0000000403167c25 */ /* 0x001fc8000f8e0016 */
[----:B------:R-:W-:Y:S01]  /*cb40*/  IMAD R3, R3, UR5, RZ ;  /* 0x0000000503037c24 */ /* 0x000fe2000f8e02ff */
[----:B------:R-:W-:Y:S02]  /*cb50*/  ULDC.64 UR4, c[0x0][0x650] ;  /* 0x0001940000047ab9 */ /* 0x000fe40000000a00 */
[----:B------:R-:W-:Y:S01]  /*cb60*/  ISETP.GE.U32.AND P0, PT, R22, UR4, PT ;  /* 0x0000000416007c0c */ /* 0x000fe2000bf06070 */
[--C-:B------:R-:W-:Y:S01]  /*cb70*/  IMAD.IADD R19, R23, 0x1, R3.reuse ;  /* 0x0000000117137824 */ /* 0x100fe200078e0203 */
[----:B------:R-:W-:Y:S01]  /*cb80*/  PRMT R3, RZ, 0x7610, R3 ;  /* 0x00007610ff037816 */ /* 0x000fe20000000003 */
[----:B------:R-:W-:-:S03]  /*cb90*/  IMAD.MOV.U32 R23, RZ, RZ, -0x1 ;  /* 0xffffffffff177424 */ /* 0x000fc600078e00ff */
[----:B------:R-:W-:-:S13]  /*cba0*/  ISETP.GE.U32.AND.EX P0, PT, R19, UR5, PT, P0 ;  /* 0x0000000513007c0c */ /* 0x000fda000bf06100 */
[----:B------:R-:W-:Y:S05]  /*cbb0*/  @P0 BRA `(.L_x_273) ;  /* 0x0000000400700947 */ /* 0x000fea0003800000 */
[----:B----4-:R-:W0:Y:S01]  /*cbc0*/  S2R R12, SR_CTAID.X ;  /* 0x00000000000c7919 */ /* 0x010e220000002500 */
[----:B------:R-:W4:Y:S01]  /*cbd0*/  LDC.64 R10, c[0x0][0x628] ;  /* 0x00018a00ff0a7b82 */ /* 0x000f220000000a00 */
[----:B------:R-:W-:Y:S01]  /*cbe0*/  ULDC UR4, c[0x0][0x150] ;  /* 0x0000540000047ab9 */ /* 0x000fe20000000800 */
[----:B-1----:R-:W-:Y:S01]  /*cbf0*/  IMAD.MOV.U32 R8, RZ, RZ, R22 ;  /* 0x000000ffff087224 */ /* 0x002fe200078e0016 */
[----:B------:R-:W1:Y:S01]  /*cc00*/  S2R R20, SR_CTAID.Y ;  /* 0x0000000000147919 */ /* 0x000e620000002600 */
[----:B------:R-:W-:-:S04]  /*cc10*/  IMAD.MOV.U32 R9, RZ, RZ, R19 ;  /* 0x000000ffff097224 */ /* 0x000fc800078e0013 */
[----:B------:R-:W1:Y:S08]  /*cc20*/  LDC R21, c[0x0][0x144] ;  /* 0x00005100ff157b82 */ /* 0x000e700000000800 */
[----:B------:R-:W1:Y:S08]  /*cc30*/  LDC R0, c[0x0][0x630] ;  /* 0x00018c00ff007b82 */ /* 0x000e700000000800 */
[----:B------:R-:W1:Y:S01]  /*cc40*/  LDC.64 R14, c[0x0][0x620] ;  /* 0x00018800ff0e7b82 */ /* 0x000e620000000a00 */
[----:B----4-:R-:W-:-:S04]  /*cc50*/  ISETP.NE.U32.AND P0, PT, R10, RZ, PT ;  /* 0x000000ff0a00720c */ /* 0x010fc80003f05070 */
[----:B------:R-:W-:Y:S02]  /*cc60*/  ISETP.NE.AND.EX P0, PT, R11, RZ, PT, P0 ;  /* 0x000000ff0b00720c */ /* 0x000fe40003f05300 */
[----:B0-----:R-:W-:-:S05]  /*cc70*/  I2FP.F32.U32 R3, R12 ;  /* 0x0000000c00037245 */ /* 0x001fca0000201000 */
[----:B------:R-:W-:-:S04]  /*cc80*/  FMUL R3, R3, UR4 ;  /* 0x0000000403037c20 */ /* 0x000fc80008400000 */
[----:B------:R0:W4:Y:S02]  /*cc90*/  F2I.U32.TRUNC.NTZ R18, R3 ;  /* 0x0000000300127305 */ /* 0x000124000020f000 */
[----:B------:R-:W-:Y:S05]  /*cca0*/  @!P0 BRA `(.L_x_274) ;  /* 0x0000000000288947 */ /* 0x000fea0003800000 */
[----:B0-----:R-:W0:Y:S02]  /*ccb0*/  LDC R3, c[0x0][0x634] ;  /* 0x00018d00ff037b82 */ /* 0x001e240000000800 */
[----:B0-----:R-:W-:-:S05]  /*ccc0*/  IADD3 R3, P0, R22, R3, RZ ;  /* 0x0000000316037210 */ /* 0x001fca0007f1e0ff */
[----:B------:R-:W-:-:S04]  /*ccd0*/  IMAD.X R13, RZ, RZ, R19, P0 ;  /* 0x000000ffff0d7224 */ /* 0x000fc800000e0613 */
[----:B---3--:R-:W-:-:S04]  /*cce0*/  IMAD.WIDE.U32 R4, R13, R10, RZ ;  /* 0x0000000a0d047225 */ /* 0x008fc800078e00ff */
[----:B------:R-:W-:-:S04]  /*ccf0*/  IMAD.WIDE.U32 R6, P0, R3, R11, R4 ;  /* 0x0000000b03067225 */ /* 0x000fc80007800004 */
[----:B------:R-:W-:-:S04]  /*cd00*/  IMAD.WIDE.U32 R4, R3, R10, RZ ;  /* 0x0000000a03047225 */ /* 0x000fc800078e00ff */
[----:B------:R-:W-:Y:S01]  /*cd10*/  IMAD.X R9, RZ, RZ, RZ, P0 ;  /* 0x000000ffff097224 */ /* 0x000fe200000e06ff */
[----:B------:R-:W-:Y:S01]  /*cd20*/  IADD3 RZ, P0, R5, R6, RZ ;  /* 0x0000000605ff7210 */ /* 0x000fe20007f1e0ff */
[----:B------:R-:W-:-:S04]  /*cd30*/  IMAD.MOV.U32 R8, RZ, RZ, R7 ;  /* 0x000000ffff087224 */ /* 0x000fc800078e0007 */
[----:B------:R-:W-:-:S08]  /*cd40*/  IMAD.WIDE.U32.X R8, R13, R11, R8, P0 ;  /* 0x0000000b0d087225 */ /* 0x000fd000000e0408 */
.L_x_274:
[----:B------:R-:W5:Y:S01]  /*cd50*/  LDC.64 R26, c[0x0][0x640] ;  /* 0x00019000ff1a7b82 */ /* 0x000f620000000a00 */
[-CC-:B-1----:R-:W-:Y:S01]  /*cd60*/  SHF.R.U64 R13, R8, R0.reuse, R9.reuse ;  /* 0x00000000080d7219 */ /* 0x182fe20000001209 */
[----:B----4-:R-:W-:Y:S01]  /*cd70*/  IMAD.MOV R7, RZ, RZ, -R18 ;  /* 0x000000ffff077224 */ /* 0x010fe200078e0a12 */
[----:B------:R-:W-:Y:S01]  /*cd80*/  SHF.R.U32.HI R0, RZ, R0, R9 ;  /* 0x00000000ff007219 */ /* 0x000fe20000011609 */
[----:B------:R-:W-:Y:S01]  /*cd90*/  IMAD.MOV.U32 R18, RZ, RZ, R22 ;  /* 0x000000ffff127224 */ /* 0x000fe200078e0016 */
[----:B0-----:R-:W-:Y:S01]  /*cda0*/  IADD3 R3, P0, RZ, -R13, RZ ;  /* 0x8000000dff037210 */ /* 0x001fe20007f1e0ff */
[----:B------:R-:W-:Y:S01]  /*cdb0*/  IMAD R23, R21, R7, R12 ;  /* 0x0000000715177224 */ /* 0x000fe200078e020c */
[----:B------:R-:W-:Y:S01]  /*cdc0*/  ULDC UR4, c[0x0][0x154] ;  /* 0x0000550000047ab9 */ /* 0x000fe20000000800 */
[----:B------:R-:W0:Y:S01]  /*cdd0*/  LDC R6, c[0x0][0x618] ;  /* 0x00018600ff067b82 */ /* 0x000e220000000800 */
[----:B------:R-:W-:Y:S02]  /*cde0*/  IMAD.MOV.U32 R7, RZ, RZ, 0x1 ;  /* 0x00000001ff077424 */ /* 0x000fe400078e00ff */
[----:B---3--:R-:W-:-:S04]  /*cdf0*/  IMAD.X R5, RZ, RZ, ~R0, P0 ;  /* 0x000000ffff057224 */ /* 0x008fc800000e0e00 */
[-C--:B------:R-:W-:Y:S01]  /*ce00*/  IMAD R0, R5, R14.reuse, RZ ;  /* 0x0000000e05007224 */ /* 0x080fe200078e02ff */
[----:B------:R-:W1:Y:S01]  /*ce10*/  LDC R8, c[0x0][0x608] ;  /* 0x00018200ff087b82 */ /* 0x000e620000000800 */
[----:B------:R-:W-:-:S04]  /*ce20*/  IMAD.WIDE.U32 R4, R3, R14, R18 ;  /* 0x0000000e03047225 */ /* 0x000fc800078e0012 */
[----:B------:R-:W-:Y:S01]  /*ce30*/  IMAD R3, R3, R15, R0 ;  /* 0x0000000f03037224 */ /* 0x000fe200078e0200 */
[----:B------:R-:W-:Y:S02]  /*ce40*/  I2FP.F32.U32 R0, R20 ;  /* 0x0000001400007245 */ /* 0x000fe40000201000 */
[----:B------:R-:W3:Y:S01]  /*ce50*/  LDC R24, c[0x0][0x658] ;  /* 0x00019600ff187b82 */ /* 0x000ee20000000800 */
[----:B------:R-:W-:Y:S01]  /*ce60*/  IMAD.IADD R3, R5, 0x1, R3 ;  /* 0x0000000105037824 */ /* 0x000fe200078e0203 */
[----:B-----5:R-:W-:Y:S01]  /*ce70*/  ISETP.NE.U32.AND P0, PT, R26, RZ, PT ;  /* 0x000000ff1a00720c */ /* 0x020fe20003f05070 */
[----:B------:R-:W-:Y:S01]  /*ce80*/  FMUL R0, R0, UR4 ;  /* 0x0000000400007c20 */ /* 0x000fe20008400000 */
[----:B------:R-:W-:Y:S02]  /*ce90*/  IMAD.MOV.U32 R5, RZ, RZ, -0x1 ;  /* 0xffffffffff057424 */ /* 0x000fe400078e00ff */
[----:B------:R-:W-:Y:S01]  /*cea0*/  ISETP.NE.AND.EX P0, PT, R27, RZ, PT, P0 ;  /* 0x000000ff1b00720c */ /* 0x000fe20003f05300 */
[----:B------:R4:W2:Y:S01]  /*ceb0*/  F2I.U32.TRUNC.NTZ R15, R0 ;  /* 0x00000000000f7305 */ /* 0x0008a2000020f000 */
[----:B------:R-:W2:Y:S01]  /*cec0*/  LDC R21, c[0x0][0x148] ;  /* 0x00005200ff157b82 */ /* 0x000ea20000000800 */
[----:B0-----:R-:W-:-:S02]  /*ced0*/  SHF.R.U64 R12, R4, R6, R3 ;  /* 0x00000006040c7219 */ /* 0x001fc40000001203 */
[----:B------:R-:W-:-:S05]  /*cee0*/  SHF.R.U32.HI R3, RZ, R6, R3 ;  /* 0x00000006ff037219 */ /* 0x000fca0000011603 */
[----:B------:R-:W0:Y:S01]  /*cef0*/  LDC R18, c[0x0][0x600] ;  /* 0x00018000ff127b82 */ /* 0x000e220000000800 */
[-CC-:B-1----:R-:W-:Y:S02]  /*cf00*/  SHF.R.U64 R10, R12, R8.reuse, R3.reuse ;  /* 0x000000080c0a7219 */ /* 0x182fe40000001203 */
[----:B------:R-:W-:-:S05]  /*cf10*/  SHF.R.U32.HI R3, RZ, R8, R3 ;  /* 0x00000008ff037219 */ /* 0x000fca0000011603 */
[----:B------:R-:W1:Y:S01]  /*cf20*/  LDC R28, c[0x0][0x648] ;  /* 0x00019200ff1c7b82 */ /* 0x000e620000000800 */
[-C--:B---3--:R-:W-:Y:S02]  /*cf30*/  SHF.L.U32 R4, R5, R24.reuse, RZ ;  /* 0x0000001805047219 */ /* 0x088fe400000006ff */
[-CC-:B------:R-:W-:Y:S02]  /*cf40*/  SHF.R.U64 R14, R10, R24.reuse, R3.reuse ;  /* 0x000000180a0e7219 */ /* 0x180fe40000001203 */
[----:B------:R-:W-:Y:S02]  /*cf50*/  SHF.R.U32.HI R5, RZ, R24, R3 ;  /* 0x00000018ff057219 */ /* 0x000fe40000011603 */
[----:B------:R-:W-:Y:S01]  /*cf60*/  LOP3.LUT R25, RZ, R4, RZ, 0x33, !PT ;  /* 0x00000004ff197212 */ /* 0x000fe200078e33ff */
[----:B------:R-:W3:Y:S01]  /*cf70*/  LDC R29, c[0x0][0x638] ;  /* 0x00018e00ff1d7b82 */ /* 0x000ee20000000800 */
[----:B------:R-:W-:Y:S01]  /*cf80*/  SHF.L.U32 R24, R7, R24, RZ ;  /* 0x0000001807187219 */ /* 0x000fe200000006ff */
[----:B------:R-:W-:-:S06]  /*cf90*/  IMAD.MOV.U32 R4, RZ, RZ, R14 ;  /* 0x000000ffff047224 */ /* 0x000fcc00078e000e */
[----:B------:R-:W0:Y:S01]  /*cfa0*/  LDC R30, c[0x0][0x610] ;  /* 0x00018400ff1e7b82 */ /* 0x000e220000000800 */
[----:B----4-:R-:W-:Y:S05]  /*cfb0*/  @!P0 BRA `(.L_x_275) ;  /* 0x0000000000288947 */ /* 0x010fea0003800000 */
        /* <DEDUP_REMOVED lines=10> */
.L_x_275:
[----:B------:R-:W4:Y:S01]  /*d060*/  LDC R3, c[0x0][0x65c] ;  /* 0x00019700ff037b82 */ /* 0x000f220000000800 */
[----:B-1----:R-:W-:Y:S01]  /*d070*/  SHF.R.U64 R0, R4, R28, R5 ;  /* 0x0000001c04007219 */ /* 0x002fe20000001205 */
[----:B0-----:R-:W-:Y:S01]  /*d080*/  VIADD R7, R18, 0xffffffff ;  /* 0xffffffff12077836 */ /* 0x001fe20000000000 */
[----:B------:R-:W-:Y:S01]  /*d090*/  LOP3.LUT R5, R10, R25, RZ, 0xc0, !PT ;  /* 0x000000190a057212 */ /* 0x000fe200078ec0ff */
[----:B--2---:R-:W-:Y:S02]  /*d0a0*/  IMAD.MOV R15, RZ, RZ, -R15 ;  /* 0x000000ffff0f7224 */ /* 0x004fe400078e0a0f */
[----:B------:R-:W-:Y:S01]  /*d0b0*/  IMAD.MOV.U32 R4, RZ, RZ, 0x1 ;  /* 0x00000001ff047424 */ /* 0x000fe200078e00ff */
[----:B------:R-:W-:Y:S02]  /*d0c0*/  LOP3.LUT R12, R12, R7, RZ, 0xc0, !PT ;  /* 0x000000070c0c7212 */ /* 0x000fe400078ec0ff */
[----:B----4-:R-:W-:Y:S01]  /*d0d0*/  ISETP.NE.AND P0, PT, R3, 0x1, PT ;  /* 0x000000010300780c */ /* 0x010fe20003f05270 */
[----:B------:R-:W-:-:S02]  /*d0e0*/  IMAD.MOV R3, RZ, RZ, -R0 ;  /* 0x000000ffff037224 */ /* 0x000fc400078e0a00 */
[----:B------:R-:W-:Y:S02]  /*d0f0*/  IMAD R0, R24, R0, R5 ;  /* 0x0000000018007224 */ /* 0x000fe400078e0205 */
[----:B---3--:R-:W-:-:S04]  /*d100*/  IMAD R3, R3, R29, R14 ;  /* 0x0000001d03037224 */ /* 0x008fc800078e020e */
[----:B------:R-:W-:Y:S01]  /*d110*/  IMAD R5, R3, R18, R12 ;  /* 0x0000001203057224 */ /* 0x000fe200078e020c */
[----:B------:R-:W-:Y:S01]  /*d120*/  PRMT R3, R4, 0x7610, R3 ;  /* 0x0000761004037816 */ /* 0x000fe20000000003 */
[----:B------:R-:W-:Y:S02]  /*d130*/  IMAD.MOV.U32 R18, RZ, RZ, R13 ;  /* 0x000000ffff127224 */ /* 0x000fe400078e000d */
[----:B------:R-:W-:-:S04]  /*d140*/  @P0 IMAD R23, R21, R15, R20 ;  /* 0x0000000f15170224 */ /* 0x000fc800078e0214 */
[----:B------:R-:W-:-:S05]  /*d150*/  IMAD R0, R0, R30, R23 ;  /* 0x0000001e00007224 */ /* 0x000fca00078e0217 */
[----:B------:R-:W-:Y:S02]  /*d160*/  SEL R23, R5, R0, !P0 ;  /* 0x0000000005177207 */ /* 0x000fe40004000000 */
[----:B------:R-:W-:-:S07]  /*d170*/  SEL R0, R0, R5, !P0 ;  /* 0x0000000500007207 */ /* 0x000fce0004000000 */
.L_x_273:
[----:B------:R0:W-:Y:S01]  /*d180*/  STL [R1], R0 ;  /* 0x0000000001007387 */ /* 0x0001e20000100800 */
[----:B------:R-:W-:-:S13]  /*d190*/  LOP3.LUT P0, RZ, R3, 0xff, RZ, 0xc0, !PT ;  /* 0x000000ff03ff7812 */ /* 0x000fda000780c0ff */
[----:B0-----:R-:W-:Y:S05]  /*d1a0*/  @P0 BRA `(.L_x_276) ;  /* 0xffffff4000380947 */ /* 0x001fea000383ffff */
[----:B------:R-:W-:Y:S05]  /*d1b0*/  EXIT ;  /* 0x000000000000794d */ /* 0x000fea0003800000 */
.L_x_7:
[----:B0-----:R-:W-:Y:S01]  /*d1c0*/  ULDC.64 UR4, c[0x0][0x650] ;  /* 0x0001940000047ab9 */ /* 0x001fe20000000a00 */
[----:B------:R-:W-:Y:S01]  /*d1d0*/  PRMT R8, RZ, 0x7610, R8 ;  /* 0x00007610ff087816 */ /* 0x000fe20000000008 */
[----:B------:R-:W-:Y:S01]  /*d1e0*/  IMAD.MOV.U32 R13, RZ, RZ, -0x1 ;  /* 0xffffffffff0d7424 */ /* 0x000fe200078e00ff */
[----:B------:R-:W-:Y:S01]  /*d1f0*/  ISETP.GE.U32.AND P0, PT, R22, UR4, PT ;  /* 0x0000000416007c0c */ /* 0x000fe2000bf06070 */
[----:B------:R-:W-:Y:S02]  /*d200*/  IMAD.MOV.U32 R16, RZ, RZ, -0x1 ;  /* 0xffffffffff107424 */ /* 0x000fe400078e00ff */
[----:B------:R-:W-:Y:S01]  /*d210*/  IMAD.MOV.U32 R6, RZ, RZ, -0x1 ;  /* 0xffffffffff067424 */ /* 0x000fe200078e00ff */
[----:B------:R-:W-:-:S13]  /*d220*/  ISETP.GE.U32.AND.EX P0, PT, R19, UR5, PT, P0 ;  /* 0x0000000513007c0c */ /* 0x000fda000bf06100 */
[----:B------:R-:W-:Y:S05]  /*d230*/  @P0 BRA `(.L_x_277) ;  /* 0x0000000400300947 */ /* 0x000fea0003800000 */
        /* <DEDUP_REMOVED lines=18> */
.L_x_278:
        /* <DEDUP_REMOVED lines=11> */
[----:B------:R-:W-:-:S03]  /*d410*/  IMAD R11, R11, R25, R6 ;  /* 0x000000190b0b7224 */ /* 0x000fc600078e0206 */
[----:B------:R-:W3:Y:S01]  /*d420*/  LDC R27, c[0x0][0x658] ;  /* 0x00019600ff1b7b82 */ /* 0x000ee20000000800 */
[----:B------:R-:W-:Y:S01]  /*d430*/  IMAD.IADD R9, R9, 0x1, R11 ;  /* 0x0000000109097824 */ /* 0x000fe200078e020b */
[----:B0-----:R-:W-:-:S04]  /*d440*/  ISETP.NE.U32.AND P0, PT, R28, RZ, PT ;  /* 0x000000ff1c00720c */ /* 0x001fc80003f05070 */
[----:B------:R-:W-:Y:S02]  /*d450*/  ISETP.NE.AND.EX P0, PT, R29, RZ, PT, P0 ;  /* 0x000000ff1d00720c */ /* 0x000fe40003f05300 */
[----:B------:R-:W0:Y:S01]  /*d460*/  LDC R16, c[0x0][0x600] ;  /* 0x00018000ff107b82 */ /* 0x000e220000000800 */
[-CC-:B-1----:R-:W-:Y:S01]  /*d470*/  SHF.R.U64 R14, R8, R10.reuse, R9.reuse ;  /* 0x0000000a080e7219 */ /* 0x182fe20000001209 */
[----:B------:R-:W-:Y:S01]  /*d480*/  IMAD.MOV.U32 R8, RZ, RZ, -0x1 ;  /* 0xffffffffff087424 */ /* 0x000fe200078e00ff */
[----:B------:R-:W-:-:S05]  /*d490*/  SHF.R.U32.HI R9, RZ, R10, R9 ;  /* 0x0000000aff097219 */ /* 0x000fca0000011609 */
[----:B------:R-:W1:Y:S01]  /*d4a0*/  LDC R18, c[0x0][0x648] ;  /* 0x00019200ff127b82 */ /* 0x000e620000000800 */
[-CC-:B--2---:R-:W-:Y:S02]  /*d4b0*/  SHF.R.U64 R21, R14, R12.reuse, R9.reuse ;  /* 0x0000000c0e157219 */ /* 0x184fe40000001209 */
[----:B------:R-:W-:-:S05]  /*d4c0*/  SHF.R.U32.HI R6, RZ, R12, R9 ;  /* 0x0000000cff067219 */ /* 0x000fca0000011609 */
[----:B------:R-:W2:Y:S01]  /*d4d0*/  LDC R24, c[0x0][0x638] ;  /* 0x00018e00ff187b82 */ /* 0x000ea20000000800 */
[-C--:B---3--:R-:W-:Y:S02]  /*d4e0*/  SHF.L.U32 R8, R8, R27.reuse, RZ ;  /* 0x0000001b08087219 */ /* 0x088fe400000006ff */
[-CC-:B------:R-:W-:Y:S02]  /*d4f0*/  SHF.R.U64 R23, R21, R27.reuse, R6.reuse ;  /* 0x0000001b15177219 */ /* 0x180fe40000001206 */
[----:B------:R-:W-:Y:S02]  /*d500*/  LOP3.LUT R30, RZ, R8, RZ, 0x33, !PT ;  /* 0x00000008ff1e7212 */ /* 0x000fe400078e33ff */
[----:B------:R-:W-:Y:S01]  /*d510*/  SHF.R.U32.HI R9, RZ, R27, R6 ;  /* 0x0000001bff097219 */ /* 0x000fe20000011606 */
[----:B------:R-:W3:Y:S01]  /*d520*/  LDC R25, c[0x0][0x610] ;  /* 0x00018400ff197b82 */ /* 0x000ee20000000800 */
[----:B------:R-:W-:Y:S01]  /*d530*/  IMAD.MOV.U32 R8, RZ, RZ, R23 ;  /* 0x000000ffff087224 */ /* 0x000fe200078e0017 */
[----:B------:R-:W-:Y:S06]  /*d540*/  @!P0 BRA `(.L_x_279) ;  /* 0x0000000000288947 */ /* 0x000fec0003800000 */
        /* <DEDUP_REMOVED lines=10> */
.L_x_279:
[----:B------:R-:W4:Y:S01]  /*d5f0*/  LDC R10, c[0x0][0x65c] ;  /* 0x00019700ff0a7b82 */ /* 0x000f220000000800 */
[----:B-1----:R-:W-:Y:S01]  /*d600*/  SHF.R.U64 R6, R8, R18, R9 ;  /* 0x0000001208067219 */ /* 0x002fe20000001209 */
[----:B0-----:R-:W-:Y:S01]  /*d610*/  VIADD R9, R16, 0xffffffff ;  /* 0xffffffff10097836 */ /* 0x001fe20000000000 */
[----:B------:R-:W-:Y:S02]  /*d620*/  SHF.L.U32 R26, R26, R27, RZ ;  /* 0x0000001b1a1a7219 */ /* 0x000fe400000006ff */
[----:B------:R-:W-:Y:S01]  /*d630*/  LOP3.LUT R5, R21, R30, RZ, 0xc0, !PT ;  /* 0x0000001e15057212 */ /* 0x000fe200078ec0ff */
[----:B------:R-:W-:-:S04]  /*d640*/  IMAD.MOV R8, RZ, RZ, -R6 ;  /* 0x000000ffff087224 */ /* 0x000fc800078e0a06 */
[----:B------:R-:W-:Y:S01]  /*d650*/  IMAD R6, R26, R6, R5 ;  /* 0x000000061a067224 */ /* 0x000fe200078e0205 */
[----:B------:R-:W-:Y:S02]  /*d660*/  LOP3.LUT R5, R14, R9, RZ, 0xc0, !PT ;  /* 0x000000090e057212 */ /* 0x000fe400078ec0ff */
[----:B----4-:R-:W-:-:S13]  /*d670*/  ISETP.NE.AND P0, PT, R10, 0x1, PT ;  /* 0x000000010a00780c */ /* 0x010fda0003f05270 */
[----:B------:R-:W-:Y:S02]  /*d680*/  @P0 IMAD R3, R7, R20, R4 ;  /* 0x0000001407030224 */ /* 0x000fe400078e0204 */
[----:B--2---:R-:W-:Y:S02]  /*d690*/  IMAD R4, R8, R24, R23 ;  /* 0x0000001808047224 */ /* 0x004fe400078e0217 */
[----:B---3--:R-:W-:Y:S02]  /*d6a0*/  IMAD R3, R6, R25, R3 ;  /* 0x0000001906037224 */ /* 0x008fe400078e0203 */
[----:B------:R-:W-:Y:S02]  /*d6b0*/  IMAD R4, R4, R16, R5 ;  /* 0x0000001004047224 */ /* 0x000fe400078e0205 */
[----:B------:R-:W-:Y:S02]  /*d6c0*/  IMAD.MOV.U32 R8, RZ, RZ, 0x1 ;  /* 0x00000001ff087424 */ /* 0x000fe400078e00ff */
[----:B------:R-:W-:Y:S01]  /*d6d0*/  IMAD.MOV.U32 R6, RZ, RZ, R17 ;  /* 0x000000ffff067224 */ /* 0x000fe200078e0011 */
[----:B------:R-:W-:-:S02]  /*d6e0*/  SEL R16, R4, R3, !P0 ;  /* 0x0000000304107207 */ /* 0x000fc40004000000 */
[----:B------:R-:W-:-:S07]  /*d6f0*/  SEL R13, R3, R4, !P0 ;  /* 0x00000004030d7207 */ /* 0x000fce0004000000 */
.L_x_277:
[----:B------:R-:W-:-:S08]  /*d700*/  NOP ;  /* 0x0000000000007918 */ /* 0x000fd00000000000 */
[----:B------:R-:W0:-:S00]  /*d710*/  USETMAXREG.DEALLOC.CTAPOOL 0x28 ;  /* 0x00000028000079c8 */ /* 0x000e0000080e0500 */
[----:B0-----:R-:W-:-:S13]  /*d720*/  ISETP.NE.AND P0, PT, R0, RZ, PT ;  /* 0x000000ff0000720c */ /* 0x001fda0003f05270 */
[----:B------:R-:W-:Y:S05]  /*d730*/  @P0 EXIT ;  /* 0x000000000000094d */ /* 0x000fea0003800000 */
[----:B------:R-:W-:Y:S01]  /*d740*/  LOP3.LUT P0, RZ, R8, 0xff, RZ, 0xc0, !PT ;  /* 0x000000ff08ff7812 */ /* 0x000fe2000780c0ff */
[----:B------:R-:W-:Y:S02]  /*d750*/  IMAD.MOV.U32 R0, RZ, RZ, 0x1 ;  /* 0x00000001ff007424 */ /* 0x000fe400078e00ff */
[----:B------:R-:W-:-:S10]  /*d760*/  IMAD.MOV.U32 R11, RZ, RZ, RZ ;  /* 0x000000ffff0b7224 */ /* 0x000fd400078e00ff */
[----:B------:R-:W-:Y:S05]  /*d770*/  @!P0 BRA `(.L_x_280) ;  /* 0x0000000c00548947 */ /* 0x000fea0003800000 */
[----:B------:R-:W0:Y:S01]  /*d780*/  LDC R0, c[0x0][0x28c] ;  /* 0x0000a300ff007b82 */ /* 0x000e220000000800 */
[----:B------:R-:W1:Y:S01]  /*d790*/  S2R R9, SR_CgaCtaId ;  /* 0x0000000000097919 */ /* 0x000e620000008800 */
[----:B------:R-:W-:Y:S01]  /*d7a0*/  ULDC UR5, c[0x0][0x600] ;  /* 0x0001800000057ab9 */ /* 0x000fe20000000800 */
[----:B------:R-:W-:Y:S01]  /*d7b0*/  ULDC UR4, c[0x0][0xc] ;  /* 0x0000030000047ab9 */ /* 0x000fe20000000800 */
[----:B------:R-:W-:Y:S01]  /*d7c0*/  UIADD3 UR16, UR5, -0x1, URZ ;  /* 0xffffffff05107890 */ /* 0x000fe2000fffe03f */
[----:B------:R-:W-:Y:S01]  /*d7d0*/  BSSY B0, `(.L_x_280) ;  /* 0x00000cf000007945 */ /* 0x000fe20003800000 */
[----:B------:R-:W-:Y:S01]  /*d7e0*/  ULDC UR6, c[0x0][0x658] ;  /* 0x0001960000067ab9 */ /* 0x000fe20000000800 */
[----:B------:R-:W-:Y:S01]  /*d7f0*/  ULDC UR5, c[0x0][0x10] ;  /* 0x0000040000057ab9 */ /* 0x000fe20000000800 */
[----:B------:R-:W-:Y:S01]  /*d800*/  UMOV UR7, 0xffffffff ;  /* 0xffffffff00077882 */ /* 0x000fe20000000000 */
[----:B------:R-:W-:Y:S01]  /*d810*/  UMOV UR8, 0x1 ;  /* 0x0000000100087882 */ /* 0x000fe20000000000 */
[----:B------:R-:W-:Y:S01]  /*d820*/  UIMAD.WIDE.U32 UR4, UR4, UR5, URZ ;  /* 0x00000005040472a5 */ /* 0x000fe2000f8e003f */
[----:B------:R-:W-:Y:S01]  /*d830*/  IMAD.MOV.U32 R12, RZ, RZ, 0x1 ;  /* 0x00000001ff0c7424 */ /* 0x000fe200078e00ff */
[----:B------:R-:W-:Y:S01]  /*d840*/  USHF.L.U32 UR7, UR7, UR6, URZ ;  /* 0x0000000607077299 */ /* 0x000fe2000800063f */
[----:B------:R-:W-:Y:S01]  /*d850*/  IMAD.MOV.U32 R11, RZ, RZ, RZ ;  /* 0x000000ffff0b7224 */ /* 0x000fe200078e00ff */
[----:B------:R-:W-:-:S02]  /*d860*/  USHF.L.U32 UR18, UR8, UR6, URZ ;  /* 0x0000000608127299 */ /* 0x000fc4000800063f */
[----:B------:R-:W-:Y:S01]  /*d870*/  ULOP3.LUT UR17, URZ, UR7, URZ, 0x33, !UPT ;  /* 0x000000073f117292 */ /* 0x000fe2000f8e333f */
[----:B------:R-:W-:Y:S01]  /*d880*/  ULDC UR6, c[0x0][0x14] ;  /* 0x0000050000067ab9 */ /* 0x000fe20000000800 */
[----:B------:R-:W-:Y:S01]  /*d890*/  ULDC.64 UR22, c[0x0][0x198] ;  /* 0x0000660000167ab9 */ /* 0x000fe20000000a00 */
[----:B------:R-:W-:Y:S02]  /*d8a0*/  UIMAD.WIDE.U32 UR20, UR4, UR6, URZ ;  /* 0x00000006041472a5 */ /* 0x000fe4000f8e003f */
[----:B------:R-:W-:Y:S01]  /*d8b0*/  UIMAD UR13, UR5, UR6, URZ ;  /* 0x00000006050d72a4 */ /* 0x000fe2000f8e023f */
[----:B0-----:R-:W-:-:S03]  /*d8c0*/  VIADD R0, R0, 0x1f ;  /* 0x0000001f00007836 */ /* 0x001fc60000000000 */
[----:B------:R-:W-:Y:S02]  /*d8d0*/  UIADD3 UR13, UR21, UR13, URZ ;  /* 0x0000000d150d7290 */ /* 0x000fe4000fffe03f */
[----:B------:R-:W-:-:S04]  /*d8e0*/  SHF.R.S32.HI R3, RZ, 0x1f, R0 ;  /* 0x0000001fff037819 */ /* 0x000fc80000011400 */
[----:B------:R-:W-:Y:S01]  /*d8f0*/  LEA.HI R8, R3, R0, RZ, 0x5 ;  /* 0x0000000003087211 */ /* 0x000fe200078f28ff */
[----:B------:R-:W-:Y:S01]  /*d900*/  IMAD.MOV.U32 R0, RZ, RZ, 0x1 ;  /* 0x00000001ff007424 */ /* 0x000fe200078e00ff */
[----:B------:R-:W-:Y:S02]  /*d910*/  LOP3.LUT R3, R2, 0x2, RZ, 0xfc, !PT ;  /* 0x0000000202037812 */ /* 0x000fe400078efcff */
[----:B------:R-:W-:Y:S02]  /*d920*/  SHF.R.S32.HI R8, RZ, 0x5, R8 ;  /* 0x00000005ff087819 */ /* 0x000fe40000011408 */
[----:B-1----:R-:W-:-:S03]  /*d930*/  LOP3.LUT R9, R9, 0x1, RZ, 0xc0, !PT ;  /* 0x0000000109097812 */ /* 0x002fc600078ec0ff */
[----:B------:R-:W-:-:S07]  /*d940*/  VIADD R10, R8, 0x1 ;  /* 0x00000001080a7836 */ /* 0x000fce0000000000 */
.L_x_291:
[----:B------:R-:W-:-:S03]  /*d950*/  UMOV UR4, 0xffffffff ;  /* 0xffffffff00047882 */ /* 0x000fc60000000000 */
[----:B------:R-:W-:Y:S05]  /*d960*/  BRA.DIV UR4, `(.L_x_281) ;  /* 0x0000001204307947 */ /* 0x000fea000b800000 */
[----:B------:R-:W-:-:S13]  /*d970*/  ELECT P6, URZ, PT ;  /* 0x00000000003f782f */ /* 0x000fda00038c0000 */
.L_x_305:
[----:B------:R-:W0:Y:S01]  /*d980*/  LDC R4, c[0x0][0x28c] ;  /* 0x0000a300ff047b82 */ /* 0x000e220000000800 */
[----:B------:R-:W-:Y:S01]  /*d990*/  BSSY B1, `(.L_x_282) ;  /* 0x000003b000017945 */ /* 0x000fe20003800000 */
[----:B0-----:R-:W-:-:S13]  /*d9a0*/  ISETP.LT.OR P6, PT, R4, 0x1, !P6 ;  /* 0x000000010400780c */ /* 0x001fda00077c1670 */
[----:B------:R-:W-:Y:S05]  /*d9b0*/  @P6 BRA `(.L_x_283) ;  /* 0x0000000000e06947 */ /* 0x000fea0003800000 */
[----:B------:R-:W-:Y:S02]  /*d9c0*/  IMAD R16, R16, 0x2, R9 ;  /* 0x0000000210107824 */ /* 0x000fe400078e0209 */
[----:B------:R-:W-:Y:S02]  /*d9d0*/  IMAD R17, R13, 0x180, RZ ;  /* 0x000001800d117824 */ /* 0x000fe400078e02ff */
[----:B------:R-:W-:Y:S02]  /*d9e0*/  IMAD.MOV.U32 R18, RZ, RZ, RZ ;  /* 0x000000ffff127224 */ /* 0x000fe400078e00ff */
[----:B------:R-:W-:Y:S02]  /*d9f0*/  IMAD.MOV.U32 R4, RZ, RZ, R10 ;  /* 0x000000ffff047224 */ /* 0x000fe400078e000a */
[----:B------:R-:W-:Y:S02]  /*da00*/  IMAD.MOV.U32 R5, RZ, RZ, R0 ;  /* 0x000000ffff057224 */ /* 0x000fe400078e0000 */
[----:B------:R-:W-:-:S02]  /*da10*/  IMAD.MOV.U32 R14, RZ, RZ, R11 ;  /* 0x000000ffff0e7224 */ /* 0x000fc400078e000b */
[----:B------:R-:W-:-:S07]  /*da20*/  IMAD R15, R16, 0x30, RZ ;  /* 0x00000030100f7824 */ /* 0x000fce00078e02ff */
.L_x_286:
[----:B------:R-:W0:Y:S01]  /*da30*/  S2R R16, SR_CgaCtaId ;  /* 0x0000000000107919 */ /* 0x000e220000008800 */
[----:B------:R-:W-:Y:S01]  /*da40*/  MOV R7, 0x400 ;  /* 0x0000040000077802 */ /* 0x000fe20000000f00 */
[----:B------:R-:W1:Y:S03]  /*da50*/  S2R R13, SR_TID.X ;  /* 0x00000000000d7919 */ /* 0x000e660000002100 */
[----:B0-----:R-:W-:Y:S02]  /*da60*/  LEA R21, R16, R7, 0x18 ;  /* 0x0000000710157211 */ /* 0x001fe400078ec0ff */
[----:B------:R-:W-:Y:S02]  /*da70*/  SHF.L.U32 R7, R5, 0x1f, RZ ;  /* 0x0000001f05077819 */ /* 0x000fe400000006ff */
[----:B-1----:R-:W-:Y:S01]  /*da80*/  LOP3.LUT P1, RZ, R13, 0x7f, RZ, 0xc0, !PT ;  /* 0x0000007f0dff7812 */ /* 0x002fe2000782c0ff */
[----:B------:R-:W-:-:S04]  /*da90*/  IMAD R16, R14, 0x8, R21 ;  /* 0x000000080e107824 */ /* 0x000fc800078e0215 */
[----:B------:R-:W0:Y:S08]  /*daa0*/  SYNCS.PHASECHK.TRANS64.TRYWAIT P0, [R16+URZ+0x38], R7 ;  /* 0x00003807100075a7 */ /* 0x000e30000800017f */
[----:B------:R-:W1:Y:S01]  /*dab0*/  @!P1 LDC R13, c[0x0][0x500] ;  /* 0x00014000ff0d9b82 */ /* 0x000e620000000800 */
[----:B0-----:R-:W-:Y:S05]  /*dac0*/  @!P0 BRA `(.L_x_284) ;  /* 0x0000000c00f88947 */ /* 0x001fea0003800000 */
.L_x_306:
[----:B0-----:R-:W-:Y:S01]  /*dad0*/  PRMT R7, R3, 0x9910, RZ ;  /* 0x0000991003077816 */ /* 0x001fe200000000ff */
[----:B-1----:R0:W-:Y:S03]  /*dae0*/  @!P1 SYNCS.ARRIVE.TRANS64 RZ, [R16+URZ], R13 ;  /* 0x0000000d10ff99a7 */ /* 0x0021e6000800003f */
[----:B------:R-:W-:-:S13]  /*daf0*/  ISETP.NE.AND P0, PT, R7, 0x2, PT ;  /* 0x000000020700780c */ /* 0x000fda0003f05270 */
[----:B0-----:R-:W-:Y:S05]  /*db00*/  @P0 BRA `(.L_x_285) ;  /* 0x0000000000040947 */ /* 0x001fea0003800000 */
[----:B------:R-:W-:Y:S01]  /*db10*/  BPT.TRAP 0x1 ;  /* 0x000000040000795c */ /* 0x000fe20000300000 */
.L_x_285:
[----:B------:R-:W-:Y:S01]  /*db20*/  IMAD R7, R14, 0x2, R9 ;  /* 0x000000020e077824 */ /* 0x000fe200078e0209 */
[----:B------:R-:W-:Y:S01]  /*db30*/  R2UR UR9, R16 ;  /* 0x00000000100972ca */ /* 0x000fe200000e0000 */
[--C-:B------:R-:W-:Y:S01]  /*db40*/  IMAD R13, R14, 0x6000, R21.reuse ;  /* 0x000060000e0d7824 */ /* 0x100fe200078e0215 */
[----:B------:R-:W-:Y:S01]  /*db50*/  UIADD3 UR4, UP0, UR22, 0xf0, URZ ;  /* 0x000000f016047890 */ /* 0x000fe2000ff1e03f */
[----:B------:R-:W-:Y:S01]  /*db60*/  IMAD R7, R7, 0x600, RZ ;  /* 0x0000060007077824 */ /* 0x000fe200078e02ff */
[----:B------:R-:W-:Y:S01]  /*db70*/  R2UR UR11, R17 ;  /* 0x00000000110b72ca */ /* 0x000fe200000e0000 */
[----:B------:R-:W-:Y:S01]  /*db80*/  VIADD R4, R4, 0xffffffff ;  /* 0xffffffff04047836 */ /* 0x000fe20000000000 */
[----:B------:R-:W-:Y:S01]  /*db90*/  R2UR UR5, R13 ;  /* 0x000000000d0572ca */ /* 0x000fe200000e0000 */
[----:B------:R-:W-:Y:S01]  /*dba0*/  IMAD R7, R7, 0x2, R21 ;  /* 0x0000000207077824 */ /* 0x000fe200078e0215 */
[----:B------:R-:W-:Y:S01]  /*dbb0*/  R2UR UR10, R18 ;  /* 0x00000000120a72ca */ /* 0x000fe200000e0000 */
[----:B------:R-:W-:Y:S01]  /*dbc0*/  UIADD3 UR24, UP1, UR22, 0x1f0, URZ ;  /* 0x000001f016187890 */ /* 0x000fe2000ff3e03f */
[----:B------:R-:W-:Y:S01]  /*dbd0*/  R2UR UR12, R6 ;  /* 0x00000000060c72ca */ /* 0x000fe200000e0000 */
[----:B------:R-:W-:Y:S01]  /*dbe0*/  VIADD R14, R14, 0x1 ;  /* 0x000000010e0e7836 */ /* 0x000fe20000000000 */
[----:B------:R-:W-:Y:S01]  /*dbf0*/  R2UR UR8, R7 ;  /* 0x00000000070872ca */ /* 0x000fe200000e0000 */
[----:B------:R-:W-:Y:S01]  /*dc00*/  UIADD3.X UR25, URZ, UR23, URZ, UP1, !UPT ;  /* 0x000000173f197290 */ /* 0x000fe20008ffe43f */
[----:B------:R-:W-:Y:S01]  /*dc10*/  R2UR UR19, R15 ;  /* 0x000000000f1372ca */ /* 0x000fe200000e0000 */
[----:B------:R-:W-:Y:S01]  /*dc20*/  UMOV UR6, 0x0 ;  /* 0x0000000000067882 */ /* 0x000fe20000000000 */
[----:B------:R-:W-:Y:S01]  /*dc30*/  ISETP.GT.AND P1, PT, R4, 0x1, PT ;  /* 0x000000010400780c */ /* 0x000fe20003f24270 */
[----:B------:R-:W-:Y:S01]  /*dc40*/  UMOV UR7, 0x10000000 ;  /* 0x1000000000077882 */ /* 0x000fe20000000000 */
[----:B------:R-:W-:Y:S01]  /*dc50*/  ISETP.NE.AND P0, PT, R14, 0x7, PT ;  /* 0x000000070e00780c */ /* 0x000fe20003f05270 */
[----:B------:R-:W-:Y:S01]  /*dc60*/  UIADD3 UR14, UR5, 0x180, URZ ;  /* 0x00000180050e7890 */ /* 0x000fe2000fffe03f */
[----:B------:R-:W-:Y:S01]  /*dc70*/  VIADD R18, R18, 0x20 ;  /* 0x0000002012127836 */ /* 0x000fe20000000000 */
[----:B------:R-:W-:Y:S01]  /*dc80*/  UIADD3.X UR5, URZ, UR23, URZ, UP0, !UPT ;  /* 0x000000173f057290 */ /* 0x000fe200087fe43f */
[----:B------:R-:W-:Y:S01]  /*dc90*/  SEL R16, RZ, 0x1, P0 ;  /* 0x00000001ff107807 */ /* 0x000fe20000000000 */
[----:B------:R-:W-:Y:S01]  /*dca0*/  UMOV UR26, 0x30000 ;  /* 0x00030000001a7882 */ /* 0x000fe20000000000 */
[----:B------:R-:W-:Y:S01]  /*dcb0*/  SEL R14, R14, RZ, P0 ;  /* 0x000000ff0e0e7207 */ /* 0x000fe20000000000 */
[----:B------:R-:W-:Y:S01]  /*dcc0*/  UIADD3 UR15, UR8, 0x2a180, URZ ;  /* 0x0002a180080f7890 */ /* 0x000fe2000fffe03f */
[----:B------:R-:W-:-:S02]  /*dcd0*/  LOP3.LUT R5, R5, R16, RZ, 0x3c, !PT ;  /* 0x0000001005057212 */ /* 0x000fc400078e3cff */
[----:B------:R-:W-:Y:S02]  /*dce0*/  UMOV UR8, UR14 ;  /* 0x0000000e00087c82 */ /* 0x000fe40008000000 */
[----:B------:R0:W-:Y:S02]  /*dcf0*/  UTMALDG.3D [UR8], [UR4], desc[UR6] ;  /* 0x00000608040075b4 */ /* 0x0001e40008011000 */
[----:B0-----:R-:W-:Y:S01]  /*dd00*/  UMOV UR8, UR15 ;  /* 0x0000000f00087c82 */ /* 0x001fe20008000000 */
[----:B------:R-:W-:Y:S02]  /*dd10*/  UMOV UR11, UR19 ;  /* 0x00000013000b7c82 */ /* 0x000fe40008000000 */
[----:B------:R0:W-:Y:S02]  /*dd20*/  UTMALDG.3D.MULTICAST [UR8], [UR24], UR26, desc[UR6] ;  /* 0x00000608180073b4 */ /* 0x0001e4000801181a */
[----:B0-----:R-:W-:Y:S05]  /*dd30*/  @P1 BRA `(.L_x_286) ;  /* 0xfffffffc003c1947 */ /* 0x001fea000383ffff */
.L_x_283:
[----:B------:R-:W-:Y:S05]  /*dd40*/  BSYNC B1 ;  /* 0x0000000000017941 */ /* 0x000fea0003800000 */
.L_x_282:
[----:B------:R-:W-:Y:S01]  /*dd50*/  LOP3.LUT P1, RZ, R12, 0xff, RZ, 0xc0, !PT ;  /* 0x000000ff0cff7812 */ /* 0x000fe2000782c0ff */
[C---:B------:R-:W-:Y:S01]  /*dd60*/  IMAD.IADD R6, R8.reuse, 0x1, R11 ;  /* 0x0000000108067824 */ /* 0x040fe200078e020b */
[----:B------:R-:W-:Y:S01]  /*dd70*/  ULDC.64 UR4, c[0x0][0x650] ;  /* 0x0001940000047ab9 */ /* 0x000fe20000000a00 */
[----:B------:R-:W-:Y:S01]  /*dd80*/  ISETP.GE.U32.AND P2, PT, R8, 0x7, PT ;  /* 0x000000070800780c */ /* 0x000fe20003f46070 */
[----:B------:R-:W-:Y:S01]  /*dd90*/  BSSY B1, `(.L_x_287) ;  /* 0x0000070000017945 */ /* 0x000fe20003800000 */
[C---:B------:R-:W-:Y:S01]  /*dda0*/  IMAD.WIDE.U32 R4, R6.reuse, 0x24924925, RZ ;  /* 0x2492492506047825 */ /* 0x040fe200078e00ff */
[----:B------:R-:W-:-:S03]  /*ddb0*/  ISETP.GT.U32.AND P0, PT, R6, 0x6, PT ;  /* 0x000000060600780c */ /* 0x000fc60003f04070 */
[----:B------:R-:W-:Y:S01]  /*ddc0*/  IMAD.IADD R4, R6, 0x1, -R5 ;  /* 0x0000000106047824 */ /* 0x000fe200078e0a05 */
[----:B------:R-:W-:Y:S01]  /*ddd0*/  ISETP.LT.U32.AND P0, PT, R8, 0x7, P0 ;  /* 0x000000070800780c */ /* 0x000fe20000701070 */
[----:B------:R-:W-:Y:S02]  /*dde0*/  IMAD.MOV.U32 R13, RZ, RZ, -0x1 ;  /* 0xffffffffff0d7424 */ /* 0x000fe400078e00ff */
[----:B------:R-:W0:Y:S01]  /*ddf0*/  @P1 S2R R12, SR_CgaCtaId ;  /* 0x00000000000c1919 */ /* 0x000e220000008800 */
[----:B------:R-:W-:Y:S01]  /*de00*/  @P1 MOV R7, 0x400 ;  /* 0x0000040000071802 */ /* 0x000fe20000000f00 */
[----:B------:R-:W-:Y:S01]  /*de10*/  IMAD.MOV.U32 R16, RZ, RZ, -0x1 ;  /* 0xffffffffff107424 */ /* 0x000fe200078e00ff */
[----:B------:R-:W-:-:S04]  /*de20*/  LEA.HI R4, R4, R5, RZ, 0x1f ;  /* 0x0000000504047211 */ /* 0x000fc800078ff8ff */
[--C-:B------:R-:W-:Y:S02]  /*de30*/  SHF.R.U32.HI R11, RZ, 0x2, R4.reuse ;  /* 0x00000002ff0b7819 */ /* 0x100fe40000011604 */
[----:B------:R-:W-:Y:S02]  /*de40*/  PRMT R4, RZ, 0x7610, R4 ;  /* 0x00007610ff047816 */ /* 0x000fe40000000004 */
[----:B0-----:R-:W-:Y:S02]  /*de50*/  @P1 LEA R12, R12, R7, 0x18 ;  /* 0x000000070c0c1211 */ /* 0x001fe400078ec0ff */
[----:B------:R-:W-:Y:S02]  /*de60*/  SEL R7, RZ, 0x1, !P0 ;  /* 0x00000001ff077807 */ /* 0x000fe40004000000 */
[----:B------:R-:W-:Y:S01]  /*de70*/  IADD3 R22, P0, R22, UR20, RZ ;  /* 0x0000001416167c10 */ /* 0x000fe2000ff1e0ff */
[----:B------:R0:W-:Y:S01]  /*de80*/  @P1 SYNCS.ARRIVE.TRANS64.A1T0 RZ, [R12+URZ+0x88], RZ ;  /* 0x000088ff0cff19a7 */ /* 0x0001e2000810003f */
[----:B------:R-:W-:-:S02]  /*de90*/  LOP3.LUT R0, R0, R7, RZ, 0x3c, !PT ;  /* 0x0000000700007212 */ /* 0x000fc400078e3cff */
[----:B------:R-:W-:Y:S02]  /*dea0*/  IADD3.X R19, R19, UR13, RZ, P0, !PT ;  /* 0x0000000d13137c10 */ /* 0x000fe400087fe4ff */
[----:B------:R-:W-:Y:S02]  /*deb0*/  ISETP.GE.U32.AND P0, PT, R22, UR4, PT ;  /* 0x0000000416007c0c */ /* 0x000fe4000bf06070 */
[----:B------:R-:W-:Y:S01]  /*dec0*/  @P2 LOP3.LUT R0, R0, 0x1, R11, 0x78, !PT ;  /* 0x0000000100002812 */ /* 0x000fe200078e780b */
[----:B------:R-:W-:Y:S01]  /*ded0*/  IMAD R11, R11, -0x7, R6 ;  /* 0xfffffff90b0b7824 */ /* 0x000fe200078e0206 */
[----:B------:R-:W-:Y:S01]  /*dee0*/  ISETP.GE.U32.AND.EX P0, PT, R19, UR5, PT, P0 ;  /* 0x0000000513007c0c */ /* 0x000fe2000bf06100 */
[----:B------:R-:W-:Y:S01]  /*def0*/  IMAD.MOV.U32 R6, RZ, RZ, -0x1 ;  /* 0xffffffffff067424 */ /* 0x000fe200078e00ff */
[----:B0-----:R-:W-:-:S11]  /*df00*/  PRMT R12, RZ, 0x7610, R12 ;  /* 0x00007610ff0c7816 */ /* 0x001fd6000000000c */
[----:B------:R-:W-:Y:S05]  /*df10*/  @P0 BRA `(.L_x_288) ;  /* 0x00000004005c0947 */ /* 0x000fea0003800000 */
[----:B------:R-:W0:Y:S01]  /*df20*/  S2R R15, SR_CTAID.X ;  /* 0x00000000000f7919 */ /* 0x000e220000002500 */
[----:B------:R-:W-:Y:S01]  /*df30*/  ULDC.64 UR4, c[0x0][0x628] ;  /* 0x00018a0000047ab9 */ /* 0x000fe20000000a00 */
[----:B------:R-:W1:Y:S01]  /*df40*/  LDC R16, c[0x0][0x144] ;  /* 0x00005100ff107b82 */ /* 0x000e620000000800 */
[----:B------:R-:W-:Y:S01]  /*df50*/  ISETP.NE.U32.AND P0, PT, RZ, UR4, PT ;  /* 0x00000004ff007c0c */ /* 0x000fe2000bf05070 */
[----:B------:R-:W2:Y:S01]  /*df60*/  S2R R13, SR_CTAID.Y ;  /* 0x00000000000d7919 */ /* 0x000ea20000002600 */
[----:B------:R-:W-:Y:S01]  /*df70*/  ULDC UR7, c[0x0][0x630] ;  /* 0x00018c0000077ab9 */ /* 0x000fe20000000800 */
[----:B------:R-:W-:Y:S01]  /*df80*/  ULDC UR8, c[0x0][0x150] ;  /* 0x0000540000087ab9 */ /* 0x000fe20000000800 */
[----:B------:R-:W-:Y:S01]  /*df90*/  ISETP.NE.AND.EX P0, PT, RZ, UR5, PT, P0 ;  /* 0x00000005ff007c0c */ /* 0x000fe2000bf05300 */
[----:B------:R-:W-:Y:S02]  /*dfa0*/  IMAD.MOV.U32 R4, RZ, RZ, R22 ;  /* 0x000000ffff047224 */ /* 0x000fe400078e0016 */
[----:B------:R-:W-:Y:S01]  /*dfb0*/  IMAD.MOV.U32 R5, RZ, RZ, R19 ;  /* 0x000000ffff057224 */ /* 0x000fe200078e0013 */
[----:B0-----:R-:W-:-:S09]  /*dfc0*/  I2FP.F32.U32 R18, R15 ;  /* 0x0000000f00127245 */ /* 0x001fd20000201000 */
[----:B------:R-:W-:Y:S05]  /*dfd0*/  @!P0 BRA `(.L_x_289) ;  /* 0x0000000000288947 */ /* 0x000fea0003800000 */
[----:B------:R-:W-:Y:S02]  /*dfe0*/  ULDC UR6, c[0x0][0x634] ;  /* 0x00018d0000067ab9 */ /* 0x000fe40000000800 */
[----:B------:R-:W-:-:S05]  /*dff0*/  IADD3 R5, P0, R22, UR6, RZ ;  /* 0x0000000616057c10 */ /* 0x000fca000ff1e0ff */
[----:B------:R-:W-:-:S04]  /*e000*/  IMAD.X R17, RZ, RZ, R19, P0 ;  /* 0x000000ffff117224 */ /* 0x000fc800000e0613 */
[----:B------:R-:W-:-:S04]  /*e010*/  IMAD.WIDE.U32 R6, R17, UR4, RZ ;  /* 0x0000000411067c25 */ /* 0x000fc8000f8e00ff */
[----:B------:R-:W-:-:S04]  /*e020*/  IMAD.WIDE.U32 R6, P0, R5, UR5, R6 ;  /* 0x0000000505067c25 */ /* 0x000fc8000f800006 */
[----:B------:R-:W-:-:S04]  /*e030*/  IMAD.WIDE.U32 R4, R5, UR4, RZ ;  /* 0x0000000405047c25 */ /* 0x000fc8000f8e00ff */
[----:B------:R-:W-:Y:S01]  /*e040*/  IMAD.MOV.U32 R4, RZ, RZ, R7 ;  /* 0x000000ffff047224 */ /* 0x000fe200078e0007 */
[----:B------:R-:W-:Y:S01]  /*e050*/  IADD3 RZ, P1, R5, R6, RZ ;  /* 0x0000000605ff7210 */ /* 0x000fe20007f3e0ff */
[----:B------:R-:W-:-:S04]  /*e060*/  IMAD.X R5, RZ, RZ, RZ, P0 ;  /* 0x000000ffff057224 */ /* 0x000fc800000e06ff */
[----:B------:R-:W-:-:S08]  /*e070*/  IMAD.WIDE.U32.X R4, R17, UR5, R4, P1 ;  /* 0x0000000511047c25 */ /* 0x000fd000088e0404 */
.L_x_289:
[----:B------:R-:W-:Y:S01]  /*e080*/  FMUL R18, R18, UR8 ;  /* 0x0000000812127c20 */ /* 0x000fe20008400000 */
[--C-:B------:R-:W-:Y:S01]  /*e090*/  SHF.R.U64 R14, R4, UR7, R5.reuse ;  /* 0x00000007040e7c19 */ /* 0x100fe20008001205 */
[----:B------:R-:W-:Y:S01]  /*e0a0*/  ULDC.64 UR4, c[0x0][0x620] ;  /* 0x0001880000047ab9 */ /* 0x000fe20000000a00 */
[----:B------:R-:W-:Y:S01]  /*e0b0*/  SHF.R.U32.HI R4, RZ, UR7, R5 ;  /* 0x00000007ff047c19 */ /* 0x000fe20008011605 */
[----:B------:R-:W-:Y:S01]  /*e0c0*/  IMAD.MOV.U32 R5, RZ, RZ, R19 ;  /* 0x000000ffff057224 */ /* 0x000fe200078e0013 */
[----:B------:R-:W-:Y:S01]  /*e0d0*/  IADD3 R17, P0, RZ, -R14, RZ ;  /* 0x8000000eff117210 */ /* 0x000fe20007f1e0ff */
[----:B------:R-:W0:Y:S01]  /*e0e0*/  F2I.U32.TRUNC.NTZ R18, R18 ;  /* 0x0000001200127305 */ /* 0x000e22000020f000 */
[----:B------:R-:W-:-:S03]  /*e0f0*/  ULDC.64 UR6, c[0x0][0x640] ;  /* 0x0001900000067ab9 */ /* 0x000fc60000000a00 */
[----:B------:R-:W-:Y:S01]  /*e100*/  IMAD.X R4, RZ, RZ, ~R4, P0 ;  /* 0x000000ffff047224 */ /* 0x000fe200000e0e04 */
[----:B------:R-:W-:-:S03]  /*e110*/  ISETP.NE.U32.AND P0, PT, RZ, UR6, PT ;  /* 0x00000006ff007c0c */ /* 0x000fc6000bf05070 */
[----:B------:R-:W-:Y:S01]  /*e120*/  IMAD R4, R4, UR4, RZ ;  /* 0x0000000404047c24 */ /* 0x000fe2000f8e02ff */
[----:B------:R-:W-:-:S03]  /*e130*/  ISETP.NE.AND.EX P0, PT, RZ, UR7, PT, P0 ;  /* 0x00000007ff007c0c */ /* 0x000fc6000bf05300 */
[C---:B------:R-:W-:Y:S01]  /*e140*/  IMAD R7, R17.reuse, UR5, R4 ;  /* 0x0000000511077c24 */ /* 0x040fe2000f8e0204 */
[----:B------:R-:W-:Y:S01]  /*e150*/  ULDC UR5, c[0x0][0x154] ;  /* 0x0000550000057ab9 */ /* 0x000fe20000000800 */
[----:B------:R-:W-:Y:S02]  /*e160*/  IMAD.MOV.U32 R4, RZ, RZ, R22 ;  /* 0x000000ffff047224 */ /* 0x000fe400078e0016 */
[----:B0-----:R-:W-:Y:S02]  /*e170*/  IMAD.MOV R6, RZ, RZ, -R18 ;  /* 0x000000ffff067224 */ /* 0x001fe400078e0a12 */
[----:B------:R-:W-:Y:S01]  /*e180*/  IMAD.WIDE.U32 R4, R17, UR4, R4 ;  /* 0x0000000411047c25 */ /* 0x000fe2000f8e0004 */
[----:B------:R-:W-:-:S03]  /*e190*/  ULDC UR4, c[0x0][0x618] ;  /* 0x0001860000047ab9 */ /* 0x000fc60000000800 */
[----:B-1----:R-:W-:Y:S01]  /*e1a0*/  IMAD R15, R16, R6, R15 ;  /* 0x00000006100f7224 */ /* 0x002fe200078e020f */
[----:B--2---:R-:W-:Y:S01]  /*e1b0*/  I2FP.F32.U32 R6, R13 ;  /* 0x0000000d00067245 */ /* 0x004fe20000201000 */
[----:B------:R-:W0:Y:S01]  /*e1c0*/  LDC R16, c[0x0][0x148] ;  /* 0x00005200ff107b82 */ /* 0x000e220000000800 */
[----:B------:R-:W-:-:S03]  /*e1d0*/  IMAD.IADD R5, R5, 0x1, R7 ;  /* 0x0000000105057824 */ /* 0x000fc600078e0207 */
[----:B------:R-:W-:Y:S02]  /*e1e0*/  FMUL R6, R6, UR5 ;  /* 0x0000000506067c20 */ /* 0x000fe40008400000 */
[--C-:B------:R-:W-:Y:S02]  /*e1f0*/  SHF.R.U64 R17, R4, UR4, R5.reuse ;  /* 0x0000000404117c19 */ /* 0x100fe40008001205 */
[----:B------:R-:W-:Y:S01]  /*e200*/  SHF.R.U32.HI R4, RZ, UR4, R5 ;  /* 0x00000004ff047c19 */ /* 0x000fe20008011605 */
[----:B------:R1:W2:Y:S01]  /*e210*/  F2I.U32.TRUNC.NTZ R21, R6 ;  /* 0x0000000600157305 */ /* 0x0002a2000020f000 */
[----:B------:R-:W-:Y:S02]  /*e220*/  ULDC UR4, c[0x0][0x608] ;  /* 0x0001820000047ab9 */ /* 0x000fe40000000800 */
[--C-:B------:R-:W-:Y:S02]  /*e230*/  SHF.R.U64 R20, R17, UR4, R4.reuse ;  /* 0x0000000411147c19 */ /* 0x100fe40008001204 */
[----:B------:R-:W-:Y:S01]  /*e240*/  SHF.R.U32.HI R5, RZ, UR4, R4 ;  /* 0x00000004ff057c19 */ /* 0x000fe20008011604 */
[----:B------:R-:W-:-:S03]  /*e250*/  ULDC UR4, c[0x0][0x658] ;  /* 0x0001960000047ab9 */ /* 0x000fc60000000800 */
[--C-:B------:R-:W-:Y:S02]  /*e260*/  SHF.R.U64 R18, R20, UR4, R5.reuse ;  /* 0x0000000414127c19 */ /* 0x100fe40008001205 */
[----:B------:R-:W-:-:S03]  /*e270*/  SHF.R.U32.HI R23, RZ, UR4, R5 ;  /* 0x00000004ff177c19 */ /* 0x000fc60008011605 */
[----:B------:R-:W-:Y:S02]  /*e280*/  IMAD.MOV.U32 R4, RZ, RZ, R18 ;  /* 0x000000ffff047224 */ /* 0x000fe400078e0012 */
[----:B------:R-:W-:Y:S01]  /*e290*/  IMAD.MOV.U32 R5, RZ, RZ, R23 ;  /* 0x000000ffff057224 */ /* 0x000fe200078e0017 */
[----:B-12---:R-:W-:Y:S06]  /*e2a0*/  @!P0 BRA `(.L_x_290) ;  /* 0x0000000000288947 */ /* 0x006fec0003800000 */
        /* <DEDUP_REMOVED lines=10> */
.L_x_290:
[----:B------:R-:W1:Y:S01]  /*e350*/  LDC R6, c[0x0][0x65c] ;  /* 0x00019700ff067b82 */ /* 0x000e620000000800 */
[----:B------:R-:W-:Y:S01]  /*e360*/  ULDC UR4, c[0x0][0x648] ;  /* 0x0001920000047ab9 */ /* 0x000fe20000000800 */
[----:B------:R-:W-:Y:S01]  /*e370*/  LOP3.LUT R20, R20, UR17, RZ, 0xc0, !PT ;  /* 0x0000001114147c12 */ /* 0x000fe2000f8ec0ff */
[----:B------:R-:W-:Y:S01]  /*e380*/  IMAD.MOV R21, RZ, RZ, -R21 ;  /* 0x000000ffff157224 */ /* 0x000fe200078e0a15 */
[----:B------:R-:W-:Y:S01]  /*e390*/  SHF.R.U64 R5, R4, UR4, R5 ;  /* 0x0000000404057c19 */ /* 0x000fe20008001205 */
[----:B------:R-:W-:Y:S01]  /*e3a0*/  ULDC UR4, c[0x0][0x638] ;  /* 0x00018e0000047ab9 */ /* 0x000fe20000000800 */
[----:B------:R-:W-:Y:S01]  /*e3b0*/  LOP3.LUT R17, R17, UR16, RZ, 0xc0, !PT ;  /* 0x0000001011117c12 */ /* 0x000fe2000f8ec0ff */
[----:B------:R-:W-:Y:S01]  /*e3c0*/  ULDC UR5, c[0x0][0x610] ;  /* 0x0001840000057ab9 */ /* 0x000fe20000000800 */
[----:B------:R-:W-:Y:S02]  /*e3d0*/  IMAD.MOV.U32 R4, RZ, RZ, 0x1 ;  /* 0x00000001ff047424 */ /* 0x000fe400078e00ff */
[----:B------:R-:W-:-:S02]  /*e3e0*/  IMAD.MOV R7, RZ, RZ, -R5 ;  /* 0x000000ffff077224 */ /* 0x000fc400078e0a05 */
[----:B------:R-:W-:Y:S02]  /*e3f0*/  IMAD R20, R5, UR18, R20 ;  /* 0x0000001205147c24 */ /* 0x000fe4000f8e0214 */
[----:B------:R-:W-:Y:S01]  /*e400*/  IMAD R18, R7, UR4, R18 ;  /* 0x0000000407127c24 */ /* 0x000fe2000f8e0212 */
[----:B------:R-:W-:-:S03]  /*e410*/  ULDC UR4, c[0x0][0x600] ;  /* 0x0001800000047ab9 */ /* 0x000fc60000000800 */
[----:B------:R-:W-:Y:S01]  /*e420*/  IMAD R18, R18, UR4, R17 ;  /* 0x0000000412127c24 */ /* 0x000fe2000f8e0211 */
[----:B-1----:R-:W-:Y:S01]  /*e430*/  ISETP.NE.AND P0, PT, R6, 0x1, PT ;  /* 0x000000010600780c */ /* 0x002fe20003f05270 */
[----:B------:R-:W-:-:S12]  /*e440*/  IMAD.MOV.U32 R6, RZ, RZ, R14 ;  /* 0x000000ffff067224 */ /* 0x000fd800078e000e */
[----:B0-----:R-:W-:-:S04]  /*e450*/  @P0 IMAD R15, R16, R21, R13 ;  /* 0x00000015100f0224 */ /* 0x001fc800078e020d */
[----:B------:R-:W-:-:S05]  /*e460*/  IMAD R15, R20, UR5, R15 ;  /* 0x00000005140f7c24 */ /* 0x000fca000f8e020f */
[----:B------:R-:W-:Y:S02]  /*e470*/  SEL R16, R18, R15, !P0 ;  /* 0x0000000f12107207 */ /* 0x000fe40004000000 */
[----:B------:R-:W-:-:S07]  /*e480*/  SEL R13, R15, R18, !P0 ;  /* 0x000000120f0d7207 */ /* 0x000fce0004000000 */
.L_x_288:
[----:B------:R-:W-:Y:S05]  /*e490*/  BSYNC B1 ;  /* 0x0000000000017941 */ /* 0x000fea0003800000 */
.L_x_287:
[----:B------:R-:W-:-:S13]  /*e4a0*/  LOP3.LUT P0, RZ, R4, 0xff, RZ, 0xc0, !PT ;  /* 0x000000ff04ff7812 */ /* 0x000fda000780c0ff */
[----:B------:R-:W-:Y:S05]  /*e4b0*/  @P0 BRA `(.L_x_291) ;  /* 0xfffffff400240947 */ /* 0x000fea000383ffff */
[----:B------:R-:W-:Y:S05]  /*e4c0*/  BSYNC B0 ;  /* 0x0000000000007941 */ /* 0x000fea0003800000 */
.L_x_280:
[----:B------:R-:W-:-:S03]  /*e4d0*/  UMOV UR4, 0xffffffff ;  /* 0xffffffff00047882 */ /* 0x000fc60000000000 */
[----:B------:R-:W-:Y:S05]  /*e4e0*/  BRA.DIV UR4, `(.L_x_292) ;  /* 0x0000000604847947 */ /* 0x000fea000b800000 */
[----:B------:R-:W-:-:S13]  /*e4f0*/  ELECT P6, URZ, PT ;  /* 0x00000000003f782f */ /* 0x000fda00038c0000 */
.L_x_309:
[----:B------:R-:W-:Y:S04]  /*e500*/  BSSY B0, `(.L_x_293) ;  /* 0x0000046000007945 */ /* 0x000fe80003800000 */
[----:B------:R-:W-:Y:S05]  /*e510*/  @!P6 BRA `(.L_x_294) ;  /* 0x000000040010e947 */ /* 0x000fea0003800000 */
[----:B------:R-:W-:-:S04]  /*e520*/  LOP3.LUT R2, R2, 0x2, RZ, 0xfc, !PT ;  /* 0x0000000202027812 */ /* 0x000fc800078efcff */
[----:B------:R-:W-:-:S13]  /*e530*/  ISETP.NE.AND P0, PT, R2, 0x3, PT ;  /* 0x000000030200780c */ /* 0x000fda0003f05270 */
[----:B------:R-:W-:Y:S05]  /*e540*/  @!P0 BRA `(.L_x_295) ;  /* 0x0000000000048947 */ /* 0x000fea0003800000 */
[----:B------:R-:W-:Y:S01]  /*e550*/  BPT.TRAP 0x1 ;  /* 0x000000040000795c */ /* 0x000fe20000300000 */
.L_x_295:
[----:B------:R-:W0:Y:S01]  /*e560*/  S2R R3, SR_CgaCtaId ;  /* 0x0000000000037919 */ /* 0x000e220000008800 */
[----:B------:R-:W-:Y:S02]  /*e570*/  MOV R2, 0x400 ;  /* 0x0000040000027802 */ /* 0x000fe40000000f00 */
[----:B------:R-:W-:Y:S02]  /*e580*/  SHF.L.U32 R4, R0, 0x1f, RZ ;  /* 0x0000001f00047819 */ /* 0x000fe400000006ff */
[----:B0-----:R-:W-:-:S05]  /*e590*/  LEA R2, R3, R2, 0x18 ;  /* 0x0000000203027211 */ /* 0x001fca00078ec0ff */
[----:B------:R-:W-:-:S04]  /*e5a0*/  VIADD R2, R2, 0x38 ;  /* 0x0000003802027836 */ /* 0x000fc80000000000 */
[C---:B------:R-:W-:Y:S02]  /*e5b0*/  IMAD R7, R11.reuse, 0x8, R2 ;  /* 0x000000080b077824 */ /* 0x040fe400078e0202 */
[----:B------:R-:W-:Y:S02]  /*e5c0*/  VIADD R11, R11, 0x1 ;  /* 0x000000010b0b7836 */ /* 0x000fe40000000000 */
[----:B------:R-:W0:Y:S03]  /*e5d0*/  SYNCS.PHASECHK.TRANS64.TRYWAIT P0, [R7+URZ], R4 ;  /* 0x00000004070075a7 */ /* 0x000e26000800017f */
[----:B------:R-:W-:-:S04]  /*e5e0*/  ISETP.NE.AND P1, PT, R11, 0x7, PT ;  /* 0x000000070b00780c */ /* 0x000fc80003f25270 */
[----:B------:R-:W-:Y:S02]  /*e5f0*/  SEL R3, RZ, 0x1, P1 ;  /* 0x00000001ff037807 */ /* 0x000fe40000800000 */
[----:B------:R-:W-:Y:S02]  /*e600*/  SEL R11, R11, RZ, P1 ;  /* 0x000000ff0b0b7207 */ /* 0x000fe40000800000 */
[----:B------:R-:W-:-:S03]  /*e610*/  LOP3.LUT R6, R0, R3, RZ, 0x3c, !PT ;  /* 0x0000000300067212 */ /* 0x000fc600078e3cff */
[----:B------:R-:W-:Y:S01]  /*e620*/  IMAD R8, R11, 0x8, R2 ;  /* 0x000000080b087824 */ /* 0x000fe200078e0202 */
[----:B------:R-:W-:Y:S01]  /*e630*/  SHF.L.U32 R5, R6, 0x1f, RZ ;  /* 0x0000001f06057819 */ /* 0x000fe200000006ff */
[----:B0-----:R-:W-:Y:S06]  /*e640*/  @!P0 BRA `(.L_x_296) ;  /* 0x00000004004c8947 */ /* 0x001fec0003800000 */
.L_x_310:
[----:B------:R-:W1:Y:S01]  /*e650*/  SYNCS.PHASECHK.TRANS64.TRYWAIT P0, [R8+URZ], R5 ;  /* 0x00000005080075a7 */ /* 0x000e62000800017f */
[----:B------:R-:W-:-:S05]  /*e660*/  VIADD R0, R11, 0x1 ;  /* 0x000000010b007836 */ /* 0x000fca0000000000 */
[----:B------:R-:W-:-:S04]  /*e670*/  ISETP.NE.AND P1, PT, R0, 0x7, PT ;  /* 0x000000070000780c */ /* 0x000fc80003f25270 */
[----:B------:R-:W-:Y:S02]  /*e680*/  SEL R3, RZ, 0x1, P1 ;  /* 0x00000001ff037807 */ /* 0x000fe40000800000 */
[----:B0-----:R-:W-:Y:S02]  /*e690*/  SEL R7, R0, RZ, P1 ;  /* 0x000000ff00077207 */ /* 0x001fe40000800000 */
[----:B------:R-:W-:-:S03]  /*e6a0*/  LOP3.LUT R6, R6, R3, RZ, 0x3c, !PT ;  /* 0x0000000306067212 */ /* 0x000fc600078e3cff */
[----:B------:R-:W-:Y:S01]  /*e6b0*/  IMAD R9, R7, 0x8, R2 ;  /* 0x0000000807097824 */ /* 0x000fe200078e0202 */
[----:B------:R-:W-:Y:S01]  /*e6c0*/  SHF.L.U32 R4, R6, 0x1f, RZ ;  /* 0x0000001f06047819 */ /* 0x000fe200000006ff */
[----:B-1----:R-:W-:Y:S06]  /*e6d0*/  @!P0 BRA `(.L_x_297) ;  /* 0x00000004003c8947 */ /* 0x002fec0003800000 */
.L_x_311:
[----:B------:R-:W1:Y:S01]  /*e6e0*/  SYNCS.PHASECHK.TRANS64.TRYWAIT P0, [R9+URZ], R4 ;  /* 0x00000004090075a7 */ /* 0x000e62000800017f */
[----:B------:R-:W-:-:S05]  /*e6f0*/  VIADD R0, R7, 0x1 ;  /* 0x0000000107007836 */ /* 0x000fca0000000000 */
[----:B------:R-:W-:-:S04]  /*e700*/  ISETP.NE.AND P1, PT, R0, 0x7, PT ;  /* 0x000000070000780c */ /* 0x000fc80003f25270 */
[----:B------:R-:W-:Y:S02]  /*e710*/  SEL R3, RZ, 0x1, P1 ;  /* 0x00000001ff037807 */ /* 0x000fe40000800000 */
[----:B------:R-:W-:Y:S02]  /*e720*/  SEL R7, R0, RZ, P1 ;  /* 0x000000ff00077207 */ /* 0x000fe40000800000 */
[----:B------:R-:W-:-:S03]  /*e730*/  LOP3.LUT R6, R6, R3, RZ, 0x3c, !PT ;  /* 0x0000000306067212 */ /* 0x000fc600078e3cff */
[----:B0-----:R-:W-:Y:S01]  /*e740*/  IMAD R8, R7, 0x8, R2 ;  /* 0x0000000807087824 */ /* 0x001fe200078e0202 */
[----:B------:R-:W-:Y:S01]  /*e750*/  SHF.L.U32 R5, R6, 0x1f, RZ ;  /* 0x0000001f06057819 */ /* 0x000fe200000006ff */
[----:B-1----:R-:W-:Y:S06]  /*e760*/  @!P0 BRA `(.L_x_298) ;  /* 0x00000004002c8947 */ /* 0x002fec0003800000 */
.L_x_312:
        /* <DEDUP_REMOVED lines=9> */
.L_x_313:
[----:B------:R-:W1:Y:S01]  /*e800*/  SYNCS.PHASECHK.TRANS64.TRYWAIT P0, [R9+URZ], R4 ;  /* 0x00000004090075a7 */ /* 0x000e62000800017f */
[----:B------:R-:W-:-:S05]  /*e810*/  VIADD R0, R7, 0x1 ;  /* 0x0000000107007836 */ /* 0x000fca0000000000 */
[----:B------:R-:W-:-:S04]  /*e820*/  ISETP.NE.AND P1, PT, R0, 0x7, PT ;  /* 0x000000070000780c */ /* 0x000fc80003f25270 */
[----:B------:R-:W-:Y:S02]  /*e830*/  SEL R3, RZ, 0x1, P1 ;  /* 0x00000001ff037807 */ /* 0x000fe40000800000 */
[----:B------:R-:W-:Y:S02]  /*e840*/  SEL R7, R0, RZ, P1 ;  /* 0x000000ff00077207 */ /* 0x000fe40000800000 */
[----:B------:R-:W-:-:S03]  /*e850*/  LOP3.LUT R11, R6, R3, RZ, 0x3c, !PT ;  /* 0x00000003060b7212 */ /* 0x000fc600078e3cff */
[----:B------:R-:W-:Y:S01]  /*e860*/  IMAD R6, R7, 0x8, R2 ;  /* 0x0000000807067824 */ /* 0x000fe200078e0202 */
[----:B0-----:R-:W-:Y:S01]  /*e870*/  SHF.L.U32 R5, R11, 0x1f, RZ ;  /* 0x0000001f0b057819 */ /* 0x001fe200000006ff */
[----:B-1----:R-:W-:Y:S06]  /*e880*/  @!P0 BRA `(.L_x_300) ;  /* 0x00000004000c8947 */ /* 0x002fec0003800000 */
.L_x_314:
[----:B------:R-:W1:Y:S01]  /*e890*/  SYNCS.PHASECHK.TRANS64.TRYWAIT P0, [R6+URZ], R5 ;  /* 0x00000005060075a7 */ /* 0x000e62000800017f */
[----:B------:R-:W-:-:S05]  /*e8a0*/  VIADD R0, R7, 0x1 ;  /* 0x0000000107007836 */ /* 0x000fca0000000000 */
[----:B------:R-:W-:-:S04]  /*e8b0*/  ISETP.NE.AND P1, PT, R0, 0x7, PT ;  /* 0x000000070000780c */ /* 0x000fc80003f25270 */
[----:B0-----:R-:W-:Y:S02]  /*e8c0*/  SEL R4, RZ, 0x1, P1 ;  /* 0x00000001ff047807 */ /* 0x001fe40000800000 */
[----:B------:R-:W-:Y:S02]  /*e8d0*/  SEL R3, R0, RZ, P1 ;  /* 0x000000ff00037207 */ /* 0x000fe40000800000 */
[----:B------:R-:W-:Y:S01]  /*e8e0*/  LOP3.LUT R0, R11, R4, RZ, 0x3c, !PT ;  /* 0x000000040b007212 */ /* 0x000fe200078e3cff */
[----:B-1----:R-:W-:Y:S06]  /*e8f0*/  @!P0 BRA `(.L_x_301) ;  /* 0x0000000400048947 */ /* 0x002fec0003800000 */
.L_x_315:
[----:B------:R-:W-:Y:S01]  /*e900*/  IMAD R3, R3, 0x8, R2 ;  /* 0x0000000803037824 */ /* 0x000fe200078e0202 */
[----:B------:R-:W-:-:S07]  /*e910*/  SHF.L.U32 R0, R0, 0x1f, RZ ;  /* 0x0000001f00007819 */ /* 0x000fce00000006ff */
.L_x_302:
[----:B-1----:R1:W2:Y:S02]  /*e920*/  SYNCS.PHASECHK.TRANS64.TRYWAIT P0, [R3+URZ], R0 ;  /* 0x00000000030075a7 */ /* 0x0022a4000800017f */
[----:B--2---:R-:W-:Y:S05]  /*e930*/  @!P0 NANOSLEEP.SYNCS 0x989680 ;  /* 0x009896800000895d */ /* 0x004fea0003900000 */
[----:B------:R-:W2:Y:S02]  /*e940*/  @!P0 SYNCS.PHASECHK.TRANS64 P0, [R3+URZ], R0 ;  /* 0x00000000030085a7 */ /* 0x000ea4000800007f */
[----:B--2---:R-:W-:Y:S05]  /*e950*/  @!P0 BRA `(.L_x_302) ;  /* 0xfffffffc00f08947 */ /* 0x004fea000383ffff */
.L_x_294:
[----:B------:R-:W-:Y:S05]  /*e960*/  BSYNC B0 ;  /* 0x0000000000007941 */ /* 0x000fea0003800000 */
.L_x_293:
[----:B------:R-:W-:Y:S05]  /*e970*/  EXIT ;  /* 0x000000000000794d */ /* 0x000fea0003800000 */
.L_x_21:
[----:B---3--:R3:W4:Y:S02]  /*e980*/  SYNCS.PHASECHK.TRANS64.TRYWAIT P1, [R3+URZ], R0 ;  /* 0x00000000030075a7 */ /* 0x008724000802017f */
[----:B----4-:R-:W-:Y:S05]  /*e990*/  @!P1 NANOSLEEP.SYNCS 0x989680 ;  /* 0x009896800000995d */ /* 0x010fea0003900000 */
[----:B------:R-:W4:Y:S02]  /*e9a0*/  @!P1 SYNCS.PHASECHK.TRANS64 P1, [R3+URZ], R0 ;  /* 0x00000000030095a7 */ /* 0x000f24000802007f */
[----:B----4-:R-:W-:Y:S05]  /*e9b0*/  @!P1 BRA `(.L_x_21) ;  /* 0xfffffffc00f09947 */ /* 0x010fea000383ffff */
[----:B------:R-:W-:Y:S05]  /*e9c0*/  BRA `(.L_x_20) ;  /* 0xffffff2800ec7947 */ /* 0x000fea000383ffff */
.L_x_26:
[----:B-1----:R-:W-:-:S04]  /*e9d0*/  IMAD.U32 R6, RZ, RZ, UR7 ;  /* 0x00000007ff067e24 */ /* 0x002fc8000f8e00ff */
[----:B------:R1:W2:Y:S03]  /*e9e0*/  SYNCS.PHASECHK.TRANS64.TRYWAIT P1, [R6+URZ], R5 ;  /* 0x00000005060075a7 */ /* 0x0002a6000802017f */
[----:B--2---:R-:W-:Y:S05]  /*e9f0*/  @!P1 NANOSLEEP.SYNCS 0x989680 ;  /* 0x009896800000995d */ /* 0x004fea0003900000 */
[----:B------:R-:W2:Y:S02]  /*ea00*/  @!P1 SYNCS.PHASECHK.TRANS64 P1, [R6+URZ], R5 ;  /* 0x00000005060095a7 */ /* 0x000ea4000802007f */
[----:B--2---:R-:W-:Y:S05]  /*ea10*/  @!P1 BRA `(.L_x_26) ;  /* 0xfffffffc00ec9947 */ /* 0x004fea000383ffff */
[----:B------:R-:W-:Y:S05]  /*ea20*/  BRA `(.L_x_25) ;  /* 0xffffff2c00dc7947 */ /* 0x000fea000383ffff */
.L_x_281:
[----:B------:R-:W-:Y:S01]  /*ea30*/  BSSY B1, `(.L_x_303) ;  /* 0x0000006000017945 */ /* 0x000fe20003800000 */
[----:B------:R-:W-:-:S07]  /*ea40*/  IMAD.MOV.U32 R15, RZ, RZ, -0x1 ;  /* 0xffffffffff0f7424 */ /* 0x000fce00078e00ff */
[----:B------:R-:W-:Y:S05]  /*ea50*/  WARPSYNC.COLLECTIVE R15, `(.L_x_304) ;  /* 0x000000000f0c7348 */ /* 0x000fea0003c00000 */
[----:B------:R-:W-:Y:S02]  /*ea60*/  ELECT P6, UR62, PT ;  /* 0x00000000003e782f */ /* 0x000fe400038c0000 */
[----:B------:R-:W-:Y:S01]  /*ea70*/  MOV R14, UR62 ;  /* 0x0000003e000e7c02 */ /* 0x000fe20008000f00 */
[----:B------:R-:W-:Y:S10]  /*ea80*/  ENDCOLLECTIVE ;  /* 0x000000000000791b */ /* 0x000ff40003800000 */
.L_x_304:
[----:B------:R-:W-:Y:S05]  /*ea90*/  BSYNC B1 ;  /* 0x0000000000017941 */ /* 0x000fea0003800000 */
.L_x_303:
[----:B------:R-:W-:Y:S05]  /*eaa0*/  BRA `(.L_x_305) ;  /* 0xffffffec00b47947 */ /* 0x000fea000383ffff */
.L_x_284:
[----:B0-----:R0:W2:Y:S02]  /*eab0*/  SYNCS.PHASECHK.TRANS64.TRYWAIT P0, [R16+URZ+0x38], R7 ;  /* 0x00003807100075a7 */ /* 0x0010a4000800017f */
[----:B--2---:R-:W-:Y:S05]  /*eac0*/  @!P0 NANOSLEEP.SYNCS 0x989680 ;  /* 0x009896800000895d */ /* 0x004fea0003900000 */
[----:B------:R-:W2:Y:S02]  /*ead0*/  @!P0 SYNCS.PHASECHK.TRANS64 P0, [R16+URZ+0x38], R7 ;  /* 0x00003807100085a7 */ /* 0x000ea4000800007f */
[----:B--2---:R-:W-:Y:S05]  /*eae0*/  @!P0 BRA `(.L_x_284) ;  /* 0xfffffffc00f08947 */ /* 0x004fea000383ffff */
[----:B------:R-:W-:Y:S05]  /*eaf0*/  BRA `(.L_x_306) ;  /* 0xffffffec00f47947 */ /* 0x000fea000383ffff */
.L_x_292:
[----:B------:R-:W-:Y:S01]  /*eb00*/  BSSY B0, `(.L_x_307) ;  /* 0x0000006000007945 */ /* 0x000fe20003800000 */
[----:B------:R-:W-:-:S07]  /*eb10*/  IMAD.MOV.U32 R15, RZ, RZ, -0x1 ;  /* 0xffffffffff0f7424 */ /* 0x000fce00078e00ff */
[----:B------:R-:W-:Y:S05]  /*eb20*/  WARPSYNC.COLLECTIVE R15, `(.L_x_308) ;  /* 0x000000000f0c7348 */ /* 0x000fea0003c00000 */
[----:B------:R-:W-:Y:S02]  /*eb30*/  ELECT P6, UR62, PT ;  /* 0x00000000003e782f */ /* 0x000fe400038c0000 */
[----:B------:R-:W-:Y:S01]  /*eb40*/  MOV R14, UR62 ;  /* 0x0000003e000e7c02 */ /* 0x000fe20008000f00 */
[----:B------:R-:W-:Y:S10]  /*eb50*/  ENDCOLLECTIVE ;  /* 0x000000000000791b */ /* 0x000ff40003800000 */
.L_x_308:
[----:B------:R-:W-:Y:S05]  /*eb60*/  BSYNC B0 ;  /* 0x0000000000007941 */ /* 0x000fea0003800000 */
.L_x_307:
[----:B------:R-:W-:Y:S05]  /*eb70*/  BRA `(.L_x_309) ;  /* 0xfffffff800607947 */ /* 0x000fea000383ffff */
.L_x_296:
[----:B0-----:R0:W1:Y:S02]  /*eb80*/  SYNCS.PHASECHK.TRANS64.TRYWAIT P0, [R7+URZ], R4 ;  /* 0x00000004070075a7 */ /* 0x001064000800017f */
[----:B-1----:R-:W-:Y:S05]  /*eb90*/  @!P0 NANOSLEEP.SYNCS 0x989680 ;  /* 0x009896800000895d */ /* 0x002fea0003900000 */
[----:B------:R-:W1:Y:S02]  /*eba0*/  @!P0 SYNCS.PHASECHK.TRANS64 P0, [R7+URZ], R4 ;  /* 0x00000004070085a7 */ /* 0x000e64000800007f */
[----:B-1----:R-:W-:Y:S05]  /*ebb0*/  @!P0 BRA `(.L_x_296) ;  /* 0xfffffffc00f08947 */ /* 0x002fea000383ffff */
[----:B------:R-:W-:Y:S05]  /*ebc0*/  BRA `(.L_x_310) ;  /* 0xfffffff800a07947 */ /* 0x000fea000383ffff */
.L_x_297:
[----:B0-----:R0:W1:Y:S02]  /*ebd0*/  SYNCS.PHASECHK.TRANS64.TRYWAIT P0, [R8+URZ], R5 ;  /* 0x00000005080075a7 */ /* 0x001064000800017f */
[----:B-1----:R-:W-:Y:S05]  /*ebe0*/  @!P0 NANOSLEEP.SYNCS 0x989680 ;  /* 0x009896800000895d */ /* 0x002fea0003900000 */
[----:B------:R-:W1:Y:S02]  /*ebf0*/  @!P0 SYNCS.PHASECHK.TRANS64 P0, [R8+URZ], R5 ;  /* 0x00000005080085a7 */ /* 0x000e64000800007f */
[----:B-1----:R-:W-:Y:S05]  /*ec00*/  @!P0 BRA `(.L_x_297) ;  /* 0xfffffffc00f08947 */ /* 0x002fea000383ffff */
[----:B------:R-:W-:Y:S05]  /*ec10*/  BRA `(.L_x_311) ;  /* 0xfffffff800b07947 */ /* 0x000fea000383ffff */
.L_x_298:
[----:B0-----:R0:W1:Y:S02]  /*ec20*/  SYNCS.PHASECHK.TRANS64.TRYWAIT P0, [R9+URZ], R4 ;  /* 0x00000004090075a7 */ /* 0x001064000800017f */
[----:B-1----:R-:W-:Y:S05]  /*ec30*/  @!P0 NANOSLEEP.SYNCS 0x989680 ;  /* 0x009896800000895d */ /* 0x002fea0003900000 */
[----:B------:R-:W1:Y:S02]  /*ec40*/  @!P0 SYNCS.PHASECHK.TRANS64 P0, [R9+URZ], R4 ;  /* 0x00000004090085a7 */ /* 0x000e64000800007f */
[----:B-1----:R-:W-:Y:S05]  /*ec50*/  @!P0 BRA `(.L_x_298) ;  /* 0xfffffffc00f08947 */ /* 0x002fea000383ffff */
[----:B------:R-:W-:Y:S05]  /*ec60*/  BRA `(.L_x_312) ;  /* 0xfffffff800c07947 */ /* 0x000fea000383ffff */
.L_x_299:
[----:B0-----:R0:W1:Y:S02]  /*ec70*/  SYNCS.PHASECHK.TRANS64.TRYWAIT P0, [R8+URZ], R5 ;  /* 0x00000005080075a7 */ /* 0x001064000800017f */
[----:B-1----:R-:W-:Y:S05]  /*ec80*/  @!P0 NANOSLEEP.SYNCS 0x989680 ;  /* 0x009896800000895d */ /* 0x002fea0003900000 */
[----:B------:R-:W1:Y:S02]  /*ec90*/  @!P0 SYNCS.PHASECHK.TRANS64 P0, [R8+URZ], R5 ;  /* 0x00000005080085a7 */ /* 0x000e64000800007f */
[----:B-1----:R-:W-:Y:S05]  /*eca0*/  @!P0 BRA `(.L_x_299) ;  /* 0xfffffffc00f08947 */ /* 0x002fea000383ffff */
[----:B------:R-:W-:Y:S05]  /*ecb0*/  BRA `(.L_x_313) ;  /* 0xfffffff800d07947 */ /* 0x000fea000383ffff */
.L_x_300:
[----:B0-----:R0:W1:Y:S02]  /*ecc0*/  SYNCS.PHASECHK.TRANS64.TRYWAIT P0, [R9+URZ], R4 ;  /* 0x00000004090075a7 */ /* 0x001064000800017f */
[----:B-1----:R-:W-:Y:S05]  /*ecd0*/  @!P0 NANOSLEEP.SYNCS 0x989680 ;  /* 0x009896800000895d */ /* 0x002fea0003900000 */
[----:B------:R-:W1:Y:S02]  /*ece0*/  @!P0 SYNCS.PHASECHK.TRANS64 P0, [R9+URZ], R4 ;  /* 0x00000004090085a7 */ /* 0x000e64000800007f */
[----:B-1----:R-:W-:Y:S05]  /*ecf0*/  @!P0 BRA `(.L_x_300) ;  /* 0xfffffffc00f08947 */ /* 0x002fea000383ffff */
[----:B------:R-:W-:Y:S05]  /*ed00*/  BRA `(.L_x_314) ;  /* 0xfffffff800e07947 */ /* 0x000fea000383ffff */
.L_x_301:
[----:B0-----:R0:W1:Y:S02]  /*ed10*/  SYNCS.PHASECHK.TRANS64.TRYWAIT P0, [R6+URZ], R5 ;  /* 0x00000005060075a7 */ /* 0x001064000800017f */
[----:B-1----:R-:W-:Y:S05]  /*ed20*/  @!P0 NANOSLEEP.SYNCS 0x989680 ;  /* 0x009896800000895d */ /* 0x002fea0003900000 */
[----:B------:R-:W1:Y:S02]  /*ed30*/  @!P0 SYNCS.PHASECHK.TRANS64 P0, [R6+URZ], R5 ;  /* 0x00000005060085a7 */ /* 0x000e64000800007f */
[----:B-1----:R-:W-:Y:S05]  /*ed40*/  @!P0 BRA `(.L_x_301) ;  /* 0xfffffffc00f08947 */ /* 0x002fea000383ffff */
[----:B------:R-:W-:Y:S05]  /*ed50*/  BRA `(.L_x_315) ;  /* 0xfffffff800e87947 */ /* 0x000fea000383ffff */
.L_x_316:
[----:B------:R-:W-:-:S00]  /*ed60*/  BRA `(.L_x_316) ;  /* 0xfffffffc00fc7947 */ /* 0x000fc0000383ffff */
[----:B------:R-:W-:-:S00]  /*ed70*/  NOP ;  /* 0x0000000000007918 */ /* 0x000fc00000000000 */
        /* <DEDUP_REMOVED lines=8> */
.L_x_317:


//--------------------- .nv.global.init           --------------------------
	.section	.nv.global.init,"aw",@progbits
.nv.global.init:
	.type		$str$22,@object
	.size		$str$22,($str$23 - $str$22)
$str$22:
        /*0000*/ 	.byte	0x6b, 0x5f, 0x74, 0x69, 0x6c, 0x65, 0x5f, 0x63, 0x6f, 0x75, 0x6e, 0x74, 0x20, 0x3e, 0x3d, 0x20
        /*0010*/ 	.byte	0x31, 0x00
	.type		$str$23,@object
	.size		$str$23,(__unnamed_1 - $str$23)
$str$23:
        /*0012*/ 	.byte	0x2f, 0x74, 0x6d, 0x70, 0x2f, 0x63, 0x75, 0x74, 0x6c, 0x61, 0x73, 0x73, 0x5f, 0x73, 0x77, 0x65
        /*0022*/ 	.byte	0x65, 0x70, 0x5f, 0x73, 0x72, 0x63, 0x2f, 0x69, 0x6e, 0x63, 0x6c, 0x75, 0x64, 0x65, 0x2f, 0x63
        /*0032*/ 	.byte	0x75, 0x74, 0x6c, 0x61, 0x73, 0x73, 0x2f, 0x67, 0x65, 0x6d, 0x6d, 0x2f, 0x63, 0x6f, 0x6c, 0x6c
        /*0042*/ 	.byte	0x65, 0x63, 0x74, 0x69, 0x76, 0x65, 0x2f, 0x73, 0x6d, 0x39, 0x30, 0x5f, 0x6d, 0x6d, 0x61, 0x5f
        /*0052*/ 	.byte	0x74, 0x6d, 0x61, 0x5f, 0x67, 0x6d, 0x6d, 0x61, 0x5f, 0x73, 0x73, 0x5f, 0x77, 0x61, 0x72, 0x70
        /*0062*/ 	.byte	0x73, 0x70, 0x65, 0x63, 0x69, 0x61, 0x6c, 0x69, 0x7a, 0x65, 0x64, 0x2e, 0x68, 0x70, 0x70, 0x00
	.type		__unnamed_1,@object
	.size		__unnamed_1,(.L_0 - __unnamed_1)
__unnamed_1:
        /*0072*/ 	.byte	0x76, 0x6f, 0x69, 0x64, 0x20, 0x63, 0x75, 0x74, 0x6c, 0x61, 0x73, 0x73, 0x3a, 0x3a, 0x67, 0x65
        /* <DEDUP_REMOVED lines=180> */
        /*0bc2*/ 	.byte	0x69, 0x74, 0x79, 0x5d, 0x00
.L_0:


//--------------------- .nv.shared._ZN7cutlass13device_kernelINS_4gemm6kernel13GemmUniversalIN4cute5tupleIJiiiiEEENS1_10collective13CollectiveMmaINS1_34MainloopSm90TmaGmmaWarpSpecializedILi7ENS5_IJNS4_1CILi2EEENSA_ILi1EEESC_EEENS1_35KernelTmaWarpSpecializedCooperativeEEENS5_IJNSA_ILi384EEENSA_ILi96EEENSA_ILi32EEEEEENS_6half_tENS5_IJlSC_lEEESK_SL_NS4_8TiledMMAINS4_8MMA_AtomIJNS4_4SM904GMMA25MMA_64x96x16_F32F16F16_SSILNSP_5MajorE0ELSR_0ELNSP_7ScaleInE1ELSS_1EEEEEENS4_6LayoutISD_NS5_IJSC_NSA_ILi0EEESW_EEEEENS5_IJNS4_10UnderscoreESZ_SZ_EEEEENS4_13SM90_TMA_LOADENS4_14ComposedLayoutINS4_7SwizzleILi2ELi4ELi3EEENS4_18smem_ptr_flag_bitsILi16EEENSV_INS5_IJNSA_ILi8EEESI_EEENS5_IJSI_SC_EEEEEEEvNS4_8identityENS4_23SM90_TMA_LOAD_MULTICASTES1C_vS1D_EENS_8epilogue10collective6detail29Sm90TmaWarpSpecializedAdapterINS1H_15DefaultEpilogueISK_SL_SL_NS1G_6thread17LinearCombinationISK_Li1EffLNS1L_9ScaleType4KindE0ELNS_15FloatRoundStyleE2ESK_EENS1_15EpilogueDefaultEEEEEvvEEEEvNT_6ParamsE --------------------------
	.section	.nv.shared._ZN7cutlass13device_kernelINS_4gemm6kernel13GemmUniversalIN4cute5tupleIJiiiiEEENS1_10collective13CollectiveMmaINS1_34MainloopSm90TmaGmmaWarpSpecializedILi7ENS5_IJNS4_1CILi2EEENSA_ILi1EEESC_EEENS1_35KernelTmaWarpSpecializedCooperativeEEENS5_IJNSA_ILi384EEENSA_ILi96EEENSA_ILi32EEEEEENS_6half_tENS5_IJlSC_lEEESK_SL_NS4_8TiledMMAINS4_8MMA_AtomIJNS4_4SM904GMMA25MMA_64x96x16_F32F16F16_SSILNSP_5MajorE0ELSR_0ELNSP_7ScaleInE1ELSS_1EEEEEENS4_6LayoutISD_NS5_IJSC_NSA_ILi0EEESW_EEEEENS5_IJNS4_10UnderscoreESZ_SZ_EEEEENS4_13SM90_TMA_LOADENS4_14ComposedLayoutINS4_7SwizzleILi2ELi4ELi3EEENS4_18smem_ptr_flag_bitsILi16EEENSV_INS5_IJNSA_ILi8EEESI_EEENS5_IJSI_SC_EEEEEEEvNS4_8identityENS4_23SM90_TMA_LOAD_MULTICASTES1C_vS1D_EENS_8epilogue10collective6detail29Sm90TmaWarpSpecializedAdapterINS1H_15DefaultEpilogueISK_SL_SL_NS1G_6thread17LinearCombinationISK_Li1EffLNS1L_9ScaleType4KindE0ELNS_15FloatRoundStyleE2ESK_EENS1_15EpilogueDefaultEEEEEvvEEEEvNT_6ParamsE,"aw",@nobits
	.sectionflags	@""
	.align	16
	.zero		1024


//--------------------- .nv.shared.reserved.0     --------------------------
	.section	.nv.shared.reserved.0,"aw",@nobits
	.weak		__nv_reservedSMEM_offset_0_alias
	.size		__nv_reservedSMEM_offset_0_alias, 0, 0
	.other		__nv_reservedSMEM_offset_0_alias,@"STO_CUDA_RESERVED_SHARED STV_DEFAULT"
__nv_reservedSMEM_offset_0_alias:
	.zero		0


//--------------------- .nv.global                --------------------------
	.section	.nv.global,"aw",@nobits
.nv.global:
	.type		_ZN39_INTERNAL_95bbc976_4_k_cu_9a8d5a8f_52724cute1_E,@object
	.size		_ZN39_INTERNAL_95bbc976_4_k_cu_9a8d5a8f_52724cute1_E,(_ZN39_INTERNAL_95bbc976_4_k_cu_9a8d5a8f_52724cuda3std3__45__cpo6cbeginE - _ZN39_INTERNAL_95bbc976_4_k_cu_9a8d5a8f_52724cute1_E)
_ZN39_INTERNAL_95bbc976_4_k_cu_9a8d5a8f_52724cute1_E:
	.zero		1
	.type		_ZN39_INTERNAL_95bbc976_4_k_cu_9a8d5a8f_52724cuda3std3__45__cpo6cbeginE,@object
	.size		_ZN39_INTERNAL_95bbc976_4_k_cu_9a8d5a8f_52724cuda3std3__45__cpo6cbeginE,(_ZN39_INTERNAL_95bbc976_4_k_cu_9a8d5a8f_52724cuda3std3__48in_placeE - _ZN39_INTERNAL_95bbc976_4_k_cu_9a8d5a8f_52724cuda3std3__45__cpo6cbeginE)
_ZN39_INTERNAL_95bbc976_4_k_cu_9a8d5a8f_52724cuda3std3__45__cpo6cbeginE:
	.zero		1
	.type		_ZN39_INTERNAL_95bbc976_4_k_cu_9a8d5a8f_52724cuda3std3__48in_placeE,@object
	.size		_ZN39_INTERNAL_95bbc976_4_k_cu_9a8d5a8f_52724cuda3std3__48in_placeE,(_ZN39_INTERNAL_95bbc976_4_k_cu_9a8d5a8f_52724cuda3std6ranges3__45__cpo9iter_moveE - _ZN39_INTERNAL_95bbc976_4_k_cu_9a8d5a8f_52724cuda3std3__48in_placeE)
_ZN39_INTERNAL_95bbc976_4_k_cu_9a8d5a8f_52724cuda3std3__48in_placeE:
	.zero		1
	.type		_ZN39_INTERNAL_95bbc976_4_k_cu_9a8d5a8f_52724cuda3std6ranges3__45__cpo9iter_moveE,@object
	.size		_ZN39_INTERNAL_95bbc976_4_k_cu_9a8d5a8f_52724cuda3std6ranges3__45__cpo9iter_moveE,(_ZN39_INTERNAL_95bbc976_4_k_cu_9a8d5a8f_52724cuda3std3__45__cpo5beginE - _ZN39_INTERNAL_95bbc976_4_k_cu_9a8d5a8f_52724cuda3std6ranges3__45__cpo9iter_moveE)
_ZN39_INTERNAL_95bbc976_4_k_cu_9a8d5a8f_52724cuda3std6ranges3__45__cpo9iter_moveE:
	.zero		1
	.type		_ZN39_INTERNAL_95bbc976_4_k_cu_9a8d5a8f_52724cuda3std3__45__cpo5beginE,@object
	.size		_ZN39_INTERNAL_95bbc976_4_k_cu_9a8d5a8f_52724cuda3std3__45__cpo5beginE,(_ZN39_INTERNAL_95bbc976_4_k_cu_9a8d5a8f_52724cuda3std3__441_GLOBAL__N__95bbc976_4_k_cu_9a8d5a8f_52726ignoreE - _ZN39_INTERNAL_95bbc976_4_k_cu_9a8d5a8f_52724cuda3std3__45__cpo5beginE)
_ZN39_INTERNAL_95bbc976_4_k_cu_9a8d5a8f_52724cuda3std3__45__cpo5beginE:
	.zero		1
	.type		_ZN39_INTERNAL_95bbc976_4_k_cu_9a8d5a8f_52724cuda3std3__441_GLOBAL__N__95bbc976_4_k_cu_9a8d5a8f_52726ignoreE,@object
	.size		_ZN39_INTERNAL_95bbc976_4_k_cu_9a8d5a8f_52724cuda3std3__441_GLOBAL__N__95bbc976_4_k_cu_9a8d5a8f_52726ignoreE,(_ZN39_INTERNAL_95bbc976_4_k_cu_9a8d5a8f_52724cute7productE - _ZN39_INTERNAL_95bbc976_4_k_cu_9a8d5a8f_52724cuda3std3__441_GLOBAL__N__95bbc976_4_k_cu_9a8d5a8f_52726ignoreE)
_ZN39_INTERNAL_95bbc976_4_k_cu_9a8d5a8f_52724cuda3std3__441_GLOBAL__N__95bbc976_4_k_cu_9a8d5a8f_52726ignoreE:
	.zero		1
	.type		_ZN39_INTERNAL_95bbc976_4_k_cu_9a8d5a8f_52724cute7productE,@object
	.size		_ZN39_INTERNAL_95bbc976_4_k_cu_9a8d5a8f_52724cute7productE,(_ZN39_INTERNAL_95bbc976_4_k_cu_9a8d5a8f_52724cuda3std3__45__cpo3endE - _ZN39_INTERNAL_95bbc976_4_k_cu_9a8d5a8f_52724cute7productE)
_ZN39_INTERNAL_95bbc976_4_k_cu_9a8d5a8f_52724cute7productE:
	.zero		1
	.type		_ZN39_INTERNAL_95bbc976_4_k_cu_9a8d5a8f_52724cuda3std3__45__cpo3endE,@object
	.size		_ZN39_INTERNAL_95bbc976_4_k_cu_9a8d5a8f_52724cuda3std3__45__cpo3endE,(_ZN39_INTERNAL_95bbc976_4_k_cu_9a8d5a8f_52724cuda3std3__419piecewise_constructE - _ZN39_INTERNAL_95bbc976_4_k_cu_9a8d5a8f_52724cuda3std3__45__cpo3endE)
_ZN39_INTERNAL_95bbc976_4_k_cu_9a8d5a8f_52724cuda3std3__45__cpo3endE:
	.zero		1
	.type		_ZN39_INTERNAL_95bbc976_4_k_cu_9a8d5a8f_52724cuda3std3__419piecewise_constructE,@object
	.size		_ZN39_INTERNAL_95bbc976_4_k_cu_9a8d5a8f_52724cuda3std3__419piecewise_constructE,(_ZN39_INTERNAL_95bbc976_4_k_cu_9a8d5a8f_52724cuda3std3__45__cpo4cendE - _ZN39_INTERNAL_95bbc976_4_k_cu_9a8d5a8f_52724cuda3std3__419piecewise_constructE)
_ZN39_INTERNAL_95bbc976_4_k_cu_9a8d5a8f_52724cuda3std3__419piecewise_constructE:
	.zero		1
	.type		_ZN39_INTERNAL_95bbc976_4_k_cu_9a8d5a8f_52724cuda3std3__45__cpo4cendE,@object
	.size		_ZN39_INTERNAL_95bbc976_4_k_cu_9a8d5a8f_52724cuda3std3__45__cpo4cendE,(_ZN39_INTERNAL_95bbc976_4_k_cu_9a8d5a8f_52724cuda3std6ranges3__45__cpo4swapE - _ZN39_INTERNAL_95bbc976_4_k_cu_9a8d5a8f_52724cuda3std3__45__cpo4cendE)
_ZN39_INTERNAL_95bbc976_4_k_cu_9a8d5a8f_52724cuda3std3__45__cpo4cendE:
	.zero		1
	.type		_ZN39_INTERNAL_95bbc976_4_k_cu_9a8d5a8f_52724cuda3std6ranges3__45__cpo4swapE,@object
	.size		_ZN39_INTERNAL_95bbc976_4_k_cu_9a8d5a8f_52724cuda3std6ranges3__45__cpo4swapE,(.L_8 - _ZN39_INTERNAL_95bbc976_4_k_cu_9a8d5a8f_52724cuda3std6ranges3__45__cpo4swapE)
_ZN39_INTERNAL_95bbc976_4_k_cu_9a8d5a8f_52724cuda3std6ranges3__45__cpo4swapE:
	.zero		1
.L_8:


//--------------------- .nv.constant0._ZN7cutlass13device_kernelINS_4gemm6kernel13GemmUniversalIN4cute5tupleIJiiiiEEENS1_10collective13CollectiveMmaINS1_34MainloopSm90TmaGmmaWarpSpecializedILi7ENS5_IJNS4_1CILi2EEENSA_ILi1EEESC_EEENS1_35KernelTmaWarpSpecializedCooperativeEEENS5_IJNSA_ILi384EEENSA_ILi96EEENSA_ILi32EEEEEENS_6half_tENS5_IJlSC_lEEESK_SL_NS4_8TiledMMAINS4_8MMA_AtomIJNS4_4SM904GMMA25MMA_64x96x16_F32F16F16_SSILNSP_5MajorE0ELSR_0ELNSP_7ScaleInE1ELSS_1EEEEEENS4_6LayoutISD_NS5_IJSC_NSA_ILi0EEESW_EEEEENS5_IJNS4_10UnderscoreESZ_SZ_EEEEENS4_13SM90_TMA_LOADENS4_14ComposedLayoutINS4_7SwizzleILi2ELi4ELi3EEENS4_18smem_ptr_flag_bitsILi16EEENSV_INS5_IJNSA_ILi8EEESI_EEENS5_IJSI_SC_EEEEEEEvNS4_8identityENS4_23SM90_TMA_LOAD_MULTICASTES1C_vS1D_EENS_8epilogue10collective6detail29Sm90TmaWarpSpecializedAdapterINS1H_15DefaultEpilogueISK_SL_SL_NS1G_6thread17LinearCombinationISK_Li1EffLNS1L_9ScaleType4KindE0ELNS_15FloatRoundStyleE2ESK_EENS1_15EpilogueDefaultEEEEEvvEEEEvNT_6ParamsE --------------------------
	.section	.nv.constant0._ZN7cutlass13device_kernelINS_4gemm6kernel13GemmUniversalIN4cute5tupleIJiiiiEEENS1_10collective13CollectiveMmaINS1_34MainloopSm90TmaGmmaWarpSpecializedILi7ENS5_IJNS4_1CILi2EEENSA_ILi1EEESC_EEENS1_35KernelTmaWarpSpecializedCooperativeEEENS5_IJNSA_ILi384EEENSA_ILi96EEENSA_ILi32EEEEEENS_6half_tENS5_IJlSC_lEEESK_SL_NS4_8TiledMMAINS4_8MMA_AtomIJNS4_4SM904GMMA25MMA_64x96x16_F32F16F16_SSILNSP_5MajorE0ELSR_0ELNSP_7ScaleInE1ELSS_1EEEEEENS4_6LayoutISD_NS5_IJSC_NSA_ILi0EEESW_EEEEENS5_IJNS4_10UnderscoreESZ_SZ_EEEEENS4_13SM90_TMA_LOADENS4_14ComposedLayoutINS4_7SwizzleILi2ELi4ELi3EEENS4_18smem_ptr_flag_bitsILi16EEENSV_INS5_IJNSA_ILi8EEESI_EEENS5_IJSI_SC_EEEEEEEvNS4_8identityENS4_23SM90_TMA_LOAD_MULTICASTES1C_vS1D_EENS_8epilogue10collective6detail29Sm90TmaWarpSpecializedAdapterINS1H_15DefaultEpilogueISK_SL_SL_NS1G_6thread17LinearCombinationISK_Li1EffLNS1L_9ScaleType4KindE0ELNS_15FloatRoundStyleE2ESK_EENS1_15EpilogueDefaultEEEEEvvEEEEvNT_6ParamsE,"a",@progbits
	.sectionflags	@""
	.align	4
.nv.constant0._ZN7cutlass13device_kernelINS_4gemm6kernel13GemmUniversalIN4cute5tupleIJiiiiEEENS1_10collective13CollectiveMmaINS1_34MainloopSm90TmaGmmaWarpSpecializedILi7ENS5_IJNS4_1CILi2EEENSA_ILi1EEESC_EEENS1_35KernelTmaWarpSpecializedCooperativeEEENS5_IJNSA_ILi384EEENSA_ILi96EEENSA_ILi32EEEEEENS_6half_tENS5_IJlSC_lEEESK_SL_NS4_8TiledMMAINS4_8MMA_AtomIJNS4_4SM904GMMA25MMA_64x96x16_F32F16F16_SSILNSP_5MajorE0ELSR_0ELNSP_7ScaleInE1ELSS_1EEEEEENS4_6LayoutISD_NS5_IJSC_NSA_ILi0EEESW_EEEEENS5_IJNS4_10UnderscoreESZ_SZ_EEEEENS4_13SM90_TMA_LOADENS4_14ComposedLayoutINS4_7SwizzleILi2ELi4ELi3EEENS4_18smem_ptr_flag_bitsILi16EEENSV_INS5_IJNSA_ILi8EEESI_EEENS5_IJSI_SC_EEEEEEEvNS4_8identityENS4_23SM90_TMA_LOAD_MULTICASTES1C_vS1D_EENS_8epilogue10collective6detail29Sm90TmaWarpSpecializedAdapterINS1H_15DefaultEpilogueISK_SL_SL_NS1G_6thread17LinearCombinationISK_Li1EffLNS1L_9ScaleType4KindE0ELNS_15FloatRoundStyleE2ESK_EENS1_15EpilogueDefaultEEEEEvvEEEEvNT_6ParamsE:
	.zero		1664


//--------------------- SYMBOLS --------------------------

	.type		.nv.reservedSmem.offset0,@object
	.size		.nv.reservedSmem.offset0,0x4
	.type		__assertfail,@function
